	.target	sm_90a

	.elftype	@"ET_EXEC"


//--------------------- .note.nv.tkinfo           --------------------------
	.section	.note.nv.tkinfo,"",@"SHT_NOTE"
	.sectionflags	@"SHF_NOTE_NV_TKINFO"
	.tkinfo
        /*0018*/ 	.word	0x00000002
        /*0030*/ 	.string	""
        /*0030*/ 	.string	"ptxas"
        /*0030*/ 	.string	"Cuda compilation tools, release 13.0, V13.0.88"
        /*0030*/ 	.string	"Build cuda_13.0.r13.0/compiler.36424714_0"
        /*0030*/ 	.string	"-arch sm_90a -m 64 "



//--------------------- .note.nv.cuinfo           --------------------------
	.section	.note.nv.cuinfo,"",@"SHT_NOTE"
	.sectionflags	@"SHF_NOTE_NV_CUINFO"
        /*0018*/ 	.short	0x0002
        /*001a*/ 	.short	0x005a
        /*001c*/ 	.short	0x0082
	.zero		2


//--------------------- .nv.info                  --------------------------
	.section	.nv.info,"",@"SHT_CUDA_INFO"
	.align	4


	//----- nvinfo : EIATTR_REGCOUNT
	.align		4
        /*0000*/ 	.byte	0x04, 0x2f
        /*0002*/ 	.short	(.L_12 - .L_11)
	.align		4
.L_11:
        /*0004*/ 	.word	index@(_ZN7cutlass13device_kernelINS_4gemm6kernel13GemmUniversalIN4cute5tupleIJiiiiEEENS1_10collective13CollectiveMmaINS1_37MainloopSm90TmaGmmaWarpSpecializedFP8ILi18ENS5_IJNS4_1CILi2EEENSA_ILi1EEESC_EEENS1_35KernelTmaWarpSpecializedCooperativeEEENS5_IJNSA_ILi256EEENSA_ILi128EEENSA_ILi32EEEEEENS_12float_e4m3_tENS5_IJlSC_lEEESK_SL_NS4_8TiledMMAINS4_8MMA_AtomIJNS4_4SM904GMMA31MMA_64x128x32_F32E4M3E4M3_SS_TNILNSP_7ScaleInE1ELSR_1EEEEEENS4_6LayoutISD_NS5_IJSC_NSA_ILi0EEESV_EEEEENS5_IJNS4_10UnderscoreESY_SY_EEEEENS4_13SM90_TMA_LOADENS4_14ComposedLayoutINS4_7SwizzleILi1ELi4ELi3EEENS4_18smem_ptr_flag_bitsILi8EEENSU_INS5_IJNSA_ILi8EEESI_EEENS5_IJSI_SC_EEEEEEEvNS4_8identityENS4_23SM90_TMA_LOAD_MULTICASTES1B_vS1C_EENS_8epilogue10collective6detail29Sm90TmaWarpSpecializedAdapterINS1G_15DefaultEpilogueISK_SL_SL_NS1F_6thread17LinearCombinationISK_Li1EffLNS1K_9ScaleType4KindE0ELNS_15FloatRoundStyleE2ESK_EENS1_15EpilogueDefaultEEEEEvvEEEEvNT_6ParamsE)
        /*0008*/ 	.word	0x000000a8


	//----- nvinfo : EIATTR_FRAME_SIZE
	.align		4
.L_12:
        /*000c*/ 	.byte	0x04, 0x11
        /*000e*/ 	.short	(.L_14 - .L_13)
	.align		4
.L_13:
        /*0010*/ 	.word	index@(_ZN7cutlass13device_kernelINS_4gemm6kernel13GemmUniversalIN4cute5tupleIJiiiiEEENS1_10collective13CollectiveMmaINS1_37MainloopSm90TmaGmmaWarpSpecializedFP8ILi18ENS5_IJNS4_1CILi2EEENSA_ILi1EEESC_EEENS1_35KernelTmaWarpSpecializedCooperativeEEENS5_IJNSA_ILi256EEENSA_ILi128EEENSA_ILi32EEEEEENS_12float_e4m3_tENS5_IJlSC_lEEESK_SL_NS4_8TiledMMAINS4_8MMA_AtomIJNS4_4SM904GMMA31MMA_64x128x32_F32E4M3E4M3_SS_TNILNSP_7ScaleInE1ELSR_1EEEEEENS4_6LayoutISD_NS5_IJSC_NSA_ILi0EEESV_EEEEENS5_IJNS4_10UnderscoreESY_SY_EEEEENS4_13SM90_TMA_LOADENS4_14ComposedLayoutINS4_7SwizzleILi1ELi4ELi3EEENS4_18smem_ptr_flag_bitsILi8EEENSU_INS5_IJNSA_ILi8EEESI_EEENS5_IJSI_SC_EEEEEEEvNS4_8identityENS4_23SM90_TMA_LOAD_MULTICASTES1B_vS1C_EENS_8epilogue10collective6detail29Sm90TmaWarpSpecializedAdapterINS1G_15DefaultEpilogueISK_SL_SL_NS1F_6thread17LinearCombinationISK_Li1EffLNS1K_9ScaleType4KindE0ELNS_15FloatRoundStyleE2ESK_EENS1_15EpilogueDefaultEEEEEvvEEEEvNT_6ParamsE)
        /*0014*/ 	.word	0x00000108


	//----- nvinfo : EIATTR_MIN_STACK_SIZE
	.align		4
.L_14:
        /*0018*/ 	.byte	0x04, 0x12
        /*001a*/ 	.short	(.L_16 - .L_15)
	.align		4
.L_15:
        /*001c*/ 	.word	index@(_ZN7cutlass13device_kernelINS_4gemm6kernel13GemmUniversalIN4cute5tupleIJiiiiEEENS1_10collective13CollectiveMmaINS1_37MainloopSm90TmaGmmaWarpSpecializedFP8ILi18ENS5_IJNS4_1CILi2EEENSA_ILi1EEESC_EEENS1_35KernelTmaWarpSpecializedCooperativeEEENS5_IJNSA_ILi256EEENSA_ILi128EEENSA_ILi32EEEEEENS_12float_e4m3_tENS5_IJlSC_lEEESK_SL_NS4_8TiledMMAINS4_8MMA_AtomIJNS4_4SM904GMMA31MMA_64x128x32_F32E4M3E4M3_SS_TNILNSP_7ScaleInE1ELSR_1EEEEEENS4_6LayoutISD_NS5_IJSC_NSA_ILi0EEESV_EEEEENS5_IJNS4_10UnderscoreESY_SY_EEEEENS4_13SM90_TMA_LOADENS4_14ComposedLayoutINS4_7SwizzleILi1ELi4ELi3EEENS4_18smem_ptr_flag_bitsILi8EEENSU_INS5_IJNSA_ILi8EEESI_EEENS5_IJSI_SC_EEEEEEEvNS4_8identityENS4_23SM90_TMA_LOAD_MULTICASTES1B_vS1C_EENS_8epilogue10collective6detail29Sm90TmaWarpSpecializedAdapterINS1G_15DefaultEpilogueISK_SL_SL_NS1F_6thread17LinearCombinationISK_Li1EffLNS1K_9ScaleType4KindE0ELNS_15FloatRoundStyleE2ESK_EENS1_15EpilogueDefaultEEEEEvvEEEEvNT_6ParamsE)
        /*0020*/ 	.word	0x00000108
.L_16:


//--------------------- .nv.compat                --------------------------
	.section	.nv.compat,"",@"SHT_CUDA_COMPAT_INFO"
	.align	4
        /*0000*/ 	.byte	0x02, 0x09, 0x01, 0x00, 0x02, 0x02, 0x04, 0x00, 0x02, 0x05, 0x05, 0x00, 0x03, 0x07, 0x01, 0x01
        /*0010*/ 	.byte	0x02, 0x03, 0x01, 0x00, 0x02, 0x06, 0x01, 0x00, 0x04, 0x0b, 0x08, 0x00, 0x00, 0x00, 0x00, 0x00
        /*0020*/ 	.byte	0x00, 0x00, 0x00, 0x00


//--------------------- .nv.info._ZN7cutlass13device_kernelINS_4gemm6kernel13GemmUniversalIN4cute5tupleIJiiiiEEENS1_10collective13CollectiveMmaINS1_37MainloopSm90TmaGmmaWarpSpecializedFP8ILi18ENS5_IJNS4_1CILi2EEENSA_ILi1EEESC_EEENS1_35KernelTmaWarpSpecializedCooperativeEEENS5_IJNSA_ILi256EEENSA_ILi128EEENSA_ILi32EEEEEENS_12float_e4m3_tENS5_IJlSC_lEEESK_SL_NS4_8TiledMMAINS4_8MMA_AtomIJNS4_4SM904GMMA31MMA_64x128x32_F32E4M3E4M3_SS_TNILNSP_7ScaleInE1ELSR_1EEEEEENS4_6LayoutISD_NS5_IJSC_NSA_ILi0EEESV_EEEEENS5_IJNS4_10UnderscoreESY_SY_EEEEENS4_13SM90_TMA_LOADENS4_14ComposedLayoutINS4_7SwizzleILi1ELi4ELi3EEENS4_18smem_ptr_flag_bitsILi8EEENSU_INS5_IJNSA_ILi8EEESI_EEENS5_IJSI_SC_EEEEEEEvNS4_8identityENS4_23SM90_TMA_LOAD_MULTICASTES1B_vS1C_EENS_8epilogue10collective6detail29Sm90TmaWarpSpecializedAdapterINS1G_15DefaultEpilogueISK_SL_SL_NS1F_6thread17LinearCombinationISK_Li1EffLNS1K_9ScaleType4KindE0ELNS_15FloatRoundStyleE2ESK_EENS1_15EpilogueDefaultEEEEEvvEEEEvNT_6ParamsE --------------------------
	.section	.nv.info._ZN7cutlass13device_kernelINS_4gemm6kernel13GemmUniversalIN4cute5tupleIJiiiiEEENS1_10collective13CollectiveMmaINS1_37MainloopSm90TmaGmmaWarpSpecializedFP8ILi18ENS5_IJNS4_1CILi2EEENSA_ILi1EEESC_EEENS1_35KernelTmaWarpSpecializedCooperativeEEENS5_IJNSA_ILi256EEENSA_ILi128EEENSA_ILi32EEEEEENS_12float_e4m3_tENS5_IJlSC_lEEESK_SL_NS4_8TiledMMAINS4_8MMA_AtomIJNS4_4SM904GMMA31MMA_64x128x32_F32E4M3E4M3_SS_TNILNSP_7ScaleInE1ELSR_1EEEEEENS4_6LayoutISD_NS5_IJSC_NSA_ILi0EEESV_EEEEENS5_IJNS4_10UnderscoreESY_SY_EEEEENS4_13SM90_TMA_LOADENS4_14ComposedLayoutINS4_7SwizzleILi1ELi4ELi3EEENS4_18smem_ptr_flag_bitsILi8EEENSU_INS5_IJNSA_ILi8EEESI_EEENS5_IJSI_SC_EEEEEEEvNS4_8identityENS4_23SM90_TMA_LOAD_MULTICASTES1B_vS1C_EENS_8epilogue10collective6detail29Sm90TmaWarpSpecializedAdapterINS1G_15DefaultEpilogueISK_SL_SL_NS1F_6thread17LinearCombinationISK_Li1EffLNS1K_9ScaleType4KindE0ELNS_15FloatRoundStyleE2ESK_EENS1_15EpilogueDefaultEEEEEvvEEEEvNT_6ParamsE,"",@"SHT_CUDA_INFO"
	.sectionflags	@""
	.align	4


	//----- nvinfo : EIATTR_CUDA_API_VERSION
	.align		4
        /*0000*/ 	.byte	0x04, 0x37
        /*0002*/ 	.short	(.L_18 - .L_17)
.L_17:
        /*0004*/ 	.word	0x00000082


	//----- nvinfo : EIATTR_KPARAM_INFO
	.align		4
.L_18:
        /*0008*/ 	.byte	0x04, 0x17
        /*000a*/ 	.short	(.L_20 - .L_19)
.L_19:
        /*000c*/ 	.word	0x00000000
        /*0010*/ 	.short	0x0000
        /*0012*/ 	.short	0x0070
        /*0014*/ 	.byte	0x00, 0xf0, 0x01, 0x10


	//----- nvinfo : EIATTR_SPARSE_MMA_MASK
	.align		4
.L_20:
        /*0018*/ 	.byte	0x03, 0x50
        /*001a*/ 	.short	0x0000


	//----- nvinfo : EIATTR_MAXREG_COUNT
	.align		4
        /*001c*/ 	.byte	0x03, 0x1b
        /*001e*/ 	.short	0x00a8


	//----- nvinfo : EIATTR_NUM_BARRIERS
	.align		4
        /*0020*/ 	.byte	0x02, 0x4c
        /*0022*/ 	.byte	0x01
	.zero		1


	//----- nvinfo : EIATTR_ANNOTATIONS
	.align		4
        /*0024*/ 	.byte	0x04, 0x55
        /*0026*/ 	.short	(.L_22 - .L_21)


	//   ....[0]....
.L_21:
        /*0028*/ 	.word	0x00000001
        /*002c*/ 	.byte	0x00, 0x09, 0x00, 0x00, 0x01, 0x00, 0x00, 0x00, 0xf0, 0x09, 0x00, 0x00, 0x01, 0x00, 0x00, 0x00
        /* <DEDUP_REMOVED lines=198> */
        /*0c9c*/ 	.byte	0x60, 0x0e, 0x01, 0x00


	//----- nvinfo : EIATTR_MERCURY_ISA_VERSION
	.align		4
.L_22:
        /*0ca0*/ 	.byte	0x03, 0x5f
        /*0ca2*/ 	.short	0x0101


	//----- nvinfo : EIATTR_INT_WARP_WIDE_INSTR_OFFSETS
	.align		4
        /*0ca4*/ 	.byte	0x04, 0x31
        /*0ca6*/ 	.short	(.L_24 - .L_23)


	//   ....[0]....
.L_23:
        /*0ca8*/ 	.word	0x00000740


	//   ....[1]....
        /*0cac*/ 	.word	0x00000760


	//   ....[2]....
        /*0cb0*/ 	.word	0x000008d0


	//----- nvinfo : EIATTR_COOP_GROUP_MASK_REGIDS
	.align		4
.L_24:
        /*0cb4*/ 	.byte	0x04, 0x29
        /*0cb6*/ 	.short	(.L_26 - .L_25)


	//   ....[0]....
.L_25:
        /*0cb8*/ 	.word	0xffffffff


	//   ....[1]....
        /*0cbc*/ 	.word	0xffffffff


	//   ....[2]....
        /*0cc0*/ 	.word	0xffffffff


	//   ....[3]....
        /*0cc4*/ 	.word	0xffffffff


	//   ....[4]....
        /*0cc8*/ 	.word	0xffffffff


	//   ....[5]....
        /*0ccc*/ 	.word	0xffffffff


	//----- nvinfo : EIATTR_COOP_GROUP_INSTR_OFFSETS
	.align		4
.L_26:
        /*0cd0*/ 	.byte	0x04, 0x28
        /*0cd2*/ 	.short	(.L_28 - .L_27)


	//   ....[0]....
.L_27:
        /*0cd4*/ 	.word	0x00000070


	//   ....[1]....
        /*0cd8*/ 	.word	0x00000080


	//   ....[2]....
        /*0cdc*/ 	.word	0x000001a0


	//   ....[3]....
        /*0ce0*/ 	.word	0x000005b0


	//   ....[4]....
        /*0ce4*/ 	.word	0x00000a30


	//   ....[5]....
        /*0ce8*/ 	.word	0x000017b0


	//----- nvinfo : EIATTR_REG_RECONFIG
	.align		4
.L_28:
        /*0cec*/ 	.byte	0x01, 0x54
	.zero		2


	//----- nvinfo : EIATTR_MBARRIER_INSTR_OFFSETS
	.align		4
        /*0cf0*/ 	.byte	0x04, 0x39
        /*0cf2*/ 	.short	(.L_30 - .L_29)


	//   ....[0]....
.L_29:
        /*0cf4*/ 	.word	0x00000340
        /*0cf8*/ 	.word	0x000000ff
        /*0cfc*/ 	.word	0x00000000
        /*0d00*/ 	.short	0x0100
        /*0d02*/ 	.byte	0x09
	.zero		1


	//   ....[1]....
        /*0d04*/ 	.word	0x00000350
        /*0d08*/ 	.word	0x000000ff
        /*0d0c*/ 	.word	0x00000090
        /*0d10*/ 	.short	0x0100
        /*0d12*/ 	.byte	0x09
	.zero		1


	//   ....[2]....
        /*0d14*/ 	.word	0x00000360
        /*0d18*/ 	.word	0x000000ff
        /*0d1c*/ 	.word	0x00000008
        /*0d20*/ 	.short	0x0100
        /*0d22*/ 	.byte	0x09
	.zero		1


	//   ....[3]....
        /*0d24*/ 	.word	0x00000370
        /*0d28*/ 	.word	0x000000ff
        /*0d2c*/ 	.word	0x00000098
        /*0d30*/ 	.short	0x0100
        /*0d32*/ 	.byte	0x09
	.zero		1


	//   ....[4]....
        /*0d34*/ 	.word	0x00000380
        /*0d38*/ 	.word	0x000000ff
        /*0d3c*/ 	.word	0x00000010
        /*0d40*/ 	.short	0x0100
        /*0d42*/ 	.byte	0x09
	.zero		1


	//   ....[5]....
        /*0d44*/ 	.word	0x00000390
        /*0d48*/ 	.word	0x000000ff
        /*0d4c*/ 	.word	0x000000a0
        /*0d50*/ 	.short	0x0100
        /*0d52*/ 	.byte	0x09
	.zero		1


	//   ....[6]....
        /*0d54*/ 	.word	0x000003a0
        /*0d58*/ 	.word	0x000000ff
        /*0d5c*/ 	.word	0x00000018
        /*0d60*/ 	.short	0x0100
        /*0d62*/ 	.byte	0x09
	.zero		1


	//   ....[7]....
        /*0d64*/ 	.word	0x000003b0
        /*0d68*/ 	.word	0x000000ff
        /*0d6c*/ 	.word	0x000000a8
        /*0d70*/ 	.short	0x0100
        /*0d72*/ 	.byte	0x09
	.zero		1


	//   ....[8]....
        /*0d74*/ 	.word	0x000003c0
        /*0d78*/ 	.word	0x000000ff
        /*0d7c*/ 	.word	0x00000020
        /*0d80*/ 	.short	0x0100
        /*0d82*/ 	.byte	0x09
	.zero		1


	//   ....[9]....
        /*0d84*/ 	.word	0x000003d0
        /*0d88*/ 	.word	0x000000ff
        /*0d8c*/ 	.word	0x000000b0
        /*0d90*/ 	.short	0x0100
        /*0d92*/ 	.byte	0x09
	.zero		1


	//   ....[10]....
        /*0d94*/ 	.word	0x000003e0
        /*0d98*/ 	.word	0x000000ff
        /*0d9c*/ 	.word	0x00000028
        /*0da0*/ 	.short	0x0100
        /*0da2*/ 	.byte	0x09
	.zero		1


	//   ....[11]....
        /*0da4*/ 	.word	0x000003f0
        /*0da8*/ 	.word	0x000000ff
        /*0dac*/ 	.word	0x000000b8
        /*0db0*/ 	.short	0x0100
        /*0db2*/ 	.byte	0x09
	.zero		1


	//   ....[12]....
        /*0db4*/ 	.word	0x00000400
        /*0db8*/ 	.word	0x000000ff
        /*0dbc*/ 	.word	0x00000030
        /*0dc0*/ 	.short	0x0100
        /*0dc2*/ 	.byte	0x09
	.zero		1


	//   ....[13]....
        /*0dc4*/ 	.word	0x00000410
        /*0dc8*/ 	.word	0x000000ff
        /*0dcc*/ 	.word	0x000000c0
        /*0dd0*/ 	.short	0x0100
        /*0dd2*/ 	.byte	0x09
	.zero		1


	//   ....[14]....
        /*0dd4*/ 	.word	0x00000420
        /*0dd8*/ 	.word	0x000000ff
        /*0ddc*/ 	.word	0x00000038
        /*0de0*/ 	.short	0x0100
        /*0de2*/ 	.byte	0x09
	.zero		1


	//   ....[15]....
        /*0de4*/ 	.word	0x00000430
        /*0de8*/ 	.word	0x000000ff
        /*0dec*/ 	.word	0x000000c8
        /*0df0*/ 	.short	0x0100
        /*0df2*/ 	.byte	0x09
	.zero		1


	//   ....[16]....
        /*0df4*/ 	.word	0x00000440
        /*0df8*/ 	.word	0x000000ff
        /*0dfc*/ 	.word	0x00000040
        /*0e00*/ 	.short	0x0100
        /*0e02*/ 	.byte	0x09
	.zero		1


	//   ....[17]....
        /*0e04*/ 	.word	0x00000450
        /*0e08*/ 	.word	0x000000ff
        /*0e0c*/ 	.word	0x000000d0
        /*0e10*/ 	.short	0x0100
        /*0e12*/ 	.byte	0x09
	.zero		1


	//   ....[18]....
        /*0e14*/ 	.word	0x00000460
        /*0e18*/ 	.word	0x000000ff
        /*0e1c*/ 	.word	0x00000048
        /*0e20*/ 	.short	0x0100
        /*0e22*/ 	.byte	0x09
	.zero		1


	//   ....[19]....
        /*0e24*/ 	.word	0x00000470
        /*0e28*/ 	.word	0x000000ff
        /*0e2c*/ 	.word	0x000000d8
        /*0e30*/ 	.short	0x0100
        /*0e32*/ 	.byte	0x09
	.zero		1


	//   ....[20]....
        /*0e34*/ 	.word	0x00000480
        /*0e38*/ 	.word	0x000000ff
        /*0e3c*/ 	.word	0x00000050
        /*0e40*/ 	.short	0x0100
        /*0e42*/ 	.byte	0x09
	.zero		1


	//   ....[21]....
        /*0e44*/ 	.word	0x00000490
        /*0e48*/ 	.word	0x000000ff
        /*0e4c*/ 	.word	0x000000e0
        /*0e50*/ 	.short	0x0100
        /*0e52*/ 	.byte	0x09
	.zero		1


	//   ....[22]....
        /*0e54*/ 	.word	0x000004a0
        /*0e58*/ 	.word	0x000000ff
        /*0e5c*/ 	.word	0x00000058
        /*0e60*/ 	.short	0x0100
        /*0e62*/ 	.byte	0x09
	.zero		1


	//   ....[23]....
        /*0e64*/ 	.word	0x000004b0
        /*0e68*/ 	.word	0x000000ff
        /*0e6c*/ 	.word	0x000000e8
        /*0e70*/ 	.short	0x0100
        /*0e72*/ 	.byte	0x09
	.zero		1


	//   ....[24]....
        /*0e74*/ 	.word	0x000004c0
        /*0e78*/ 	.word	0x000000ff
        /*0e7c*/ 	.word	0x00000060
        /*0e80*/ 	.short	0x0100
        /*0e82*/ 	.byte	0x09
	.zero		1


	//   ....[25]....
        /*0e84*/ 	.word	0x000004d0
        /*0e88*/ 	.word	0x000000ff
        /*0e8c*/ 	.word	0x000000f0
        /*0e90*/ 	.short	0x0100
        /*0e92*/ 	.byte	0x09
	.zero		1


	//   ....[26]....
        /*0e94*/ 	.word	0x000004e0
        /*0e98*/ 	.word	0x000000ff
        /*0e9c*/ 	.word	0x00000068
        /*0ea0*/ 	.short	0x0100
        /*0ea2*/ 	.byte	0x09
	.zero		1


	//   ....[27]....
        /*0ea4*/ 	.word	0x000004f0
        /*0ea8*/ 	.word	0x000000ff
        /*0eac*/ 	.word	0x000000f8
        /*0eb0*/ 	.short	0x0100
        /*0eb2*/ 	.byte	0x09
	.zero		1


	//   ....[28]....
        /*0eb4*/ 	.word	0x00000500
        /*0eb8*/ 	.word	0x000000ff
        /*0ebc*/ 	.word	0x00000070
        /*0ec0*/ 	.short	0x0100
        /*0ec2*/ 	.byte	0x09
	.zero		1


	//   ....[29]....
        /*0ec4*/ 	.word	0x00000510
        /*0ec8*/ 	.word	0x000000ff
        /*0ecc*/ 	.word	0x00000100
        /*0ed0*/ 	.short	0x0100
        /*0ed2*/ 	.byte	0x09
	.zero		1


	//   ....[30]....
        /*0ed4*/ 	.word	0x00000520
        /*0ed8*/ 	.word	0x000000ff
        /*0edc*/ 	.word	0x00000078
        /*0ee0*/ 	.short	0x0100
        /*0ee2*/ 	.byte	0x09
	.zero		1


	//   ....[31]....
        /*0ee4*/ 	.word	0x00000530
        /*0ee8*/ 	.word	0x000000ff
        /*0eec*/ 	.word	0x00000108
        /*0ef0*/ 	.short	0x0100
        /*0ef2*/ 	.byte	0x09
	.zero		1


	//   ....[32]....
        /*0ef4*/ 	.word	0x00000540
        /*0ef8*/ 	.word	0x000000ff
        /*0efc*/ 	.word	0x00000080
        /*0f00*/ 	.short	0x0100
        /*0f02*/ 	.byte	0x09
	.zero		1


	//   ....[33]....
        /*0f04*/ 	.word	0x00000550
        /*0f08*/ 	.word	0x000000ff
        /*0f0c*/ 	.word	0x00000110
        /*0f10*/ 	.short	0x0100
        /*0f12*/ 	.byte	0x09
	.zero		1


	//   ....[34]....
        /*0f14*/ 	.word	0x00000560
        /*0f18*/ 	.word	0x000000ff
        /*0f1c*/ 	.word	0x00000088
        /*0f20*/ 	.short	0x0100
        /*0f22*/ 	.byte	0x09
	.zero		1


	//   ....[35]....
        /*0f24*/ 	.word	0x00000570
        /*0f28*/ 	.word	0x000000ff
        /*0f2c*/ 	.word	0x00000118
        /*0f30*/ 	.short	0x0100
        /*0f32*/ 	.byte	0x09
	.zero		1


	//   ....[36]....
        /*0f34*/ 	.word	0x00000960
        /*0f38*/ 	.word	0x000000ff
        /*0f3c*/ 	.word	0x00000130
        /*0f40*/ 	.short	0x0100
        /*0f42*/ 	.byte	0x06
	.zero		1


	//   ....[37]....
        /*0f44*/ 	.word	0x000009d0
        /*0f48*/ 	.word	0x000000ff
        /*0f4c*/ 	.word	0x00000138
        /*0f50*/ 	.short	0x0100
        /*0f52*/ 	.byte	0x06
	.zero		1


	//   ....[38]....
        /*0f54*/ 	.word	0x00001fc0
        /*0f58*/ 	.word	0x000000ff
        /*0f5c*/ 	.word	0x00000000
        /*0f60*/ 	.short	0x010a
        /*0f62*/ 	.byte	0x07
	.zero		1


	//   ....[39]....
        /*0f64*/ 	.word	0x00002020
        /*0f68*/ 	.word	0x000000ff
        /*0f6c*/ 	.word	0x00000000
        /*0f70*/ 	.short	0x010a
        /*0f72*/ 	.byte	0x07
	.zero		1


	//   ....[40]....
        /*0f74*/ 	.word	0x000031f0
        /*0f78*/ 	.word	0x000000ff
        /*0f7c*/ 	.word	0x00000000
        /*0f80*/ 	.short	0x010a
        /*0f82*/ 	.byte	0x09
	.zero		1


	//   ....[41]....
        /*0f84*/ 	.word	0x00003230
        /*0f88*/ 	.word	0x000000ff
        /*0f8c*/ 	.word	0x00000000
        /*0f90*/ 	.short	0x010a
        /*0f92*/ 	.byte	0x09
	.zero		1


	//   ....[42]....
        /*0f94*/ 	.word	0x000042a0
        /*0f98*/ 	.word	0x000000e5
        /*0f9c*/ 	.word	0x00000000
        /*0fa0*/ 	.short	0x0101
        /*0fa2*/ 	.byte	0x3f
	.zero		1


	//   ....[43]....
        /*0fa4*/ 	.word	0x000054c0
        /*0fa8*/ 	.word	0x00000018
        /*0fac*/ 	.word	0x00000000
        /*0fb0*/ 	.short	0x0101
        /*0fb2*/ 	.byte	0x3f
	.zero		1


	//   ....[44]....
        /*0fb4*/ 	.word	0x0000f880
        /*0fb8*/ 	.word	0x0000000b
        /*0fbc*/ 	.word	0x00000090
        /*0fc0*/ 	.short	0x010a
        /*0fc2*/ 	.byte	0x3f
	.zero		1


	//   ....[45]....
        /*0fc4*/ 	.word	0x0000fc50
        /*0fc8*/ 	.word	0x00000004
        /*0fcc*/ 	.word	0x00000138
        /*0fd0*/ 	.short	0x0101
        /*0fd2*/ 	.byte	0x3f
	.zero		1


	//   ....[46]....
        /*0fd4*/ 	.word	0x000103d0
        /*0fd8*/ 	.word	0x00000007
        /*0fdc*/ 	.word	0x00000000
        /*0fe0*/ 	.short	0x010a
        /*0fe2*/ 	.byte	0x3f
	.zero		1


	//   ....[47]....
        /*0fe4*/ 	.word	0x00010450
        /*0fe8*/ 	.word	0x00000009
        /*0fec*/ 	.word	0x00000000
        /*0ff0*/ 	.short	0x010a
        /*0ff2*/ 	.byte	0x3f
	.zero		1


	//   ....[48]....
        /*0ff4*/ 	.word	0x000104e0
        /*0ff8*/ 	.word	0x00000006
        /*0ffc*/ 	.word	0x00000000
        /*1000*/ 	.short	0x010a
        /*1002*/ 	.byte	0x3f
	.zero		1


	//   ....[49]....
        /*1004*/ 	.word	0x00010570
        /*1008*/ 	.word	0x00000009
        /*100c*/ 	.word	0x00000000
        /*1010*/ 	.short	0x010a
        /*1012*/ 	.byte	0x3f
	.zero		1


	//   ....[50]....
        /*1014*/ 	.word	0x00010600
        /*1018*/ 	.word	0x00000006
        /*101c*/ 	.word	0x00000000
        /*1020*/ 	.short	0x010a
        /*1022*/ 	.byte	0x3f
	.zero		1


	//   ....[51]....
        /*1024*/ 	.word	0x00010690
        /*1028*/ 	.word	0x00000009
        /*102c*/ 	.word	0x00000000
        /*1030*/ 	.short	0x010a
        /*1032*/ 	.byte	0x3f
	.zero		1


	//   ....[52]....
        /*1034*/ 	.word	0x00010720
        /*1038*/ 	.word	0x00000006
        /*103c*/ 	.word	0x00000000
        /*1040*/ 	.short	0x010a
        /*1042*/ 	.byte	0x3f
	.zero		1


	//   ....[53]....
        /*1044*/ 	.word	0x000107b0
        /*1048*/ 	.word	0x00000009
        /*104c*/ 	.word	0x00000000
        /*1050*/ 	.short	0x010a
        /*1052*/ 	.byte	0x3f
	.zero		1


	//   ....[54]....
        /*1054*/ 	.word	0x00010840
        /*1058*/ 	.word	0x00000006
        /*105c*/ 	.word	0x00000000
        /*1060*/ 	.short	0x010a
        /*1062*/ 	.byte	0x3f
	.zero		1


	//   ....[55]....
        /*1064*/ 	.word	0x000108d0
        /*1068*/ 	.word	0x00000009
        /*106c*/ 	.word	0x00000000
        /*1070*/ 	.short	0x010a
        /*1072*/ 	.byte	0x3f
	.zero		1


	//   ....[56]....
        /*1074*/ 	.word	0x00010960
        /*1078*/ 	.word	0x00000006
        /*107c*/ 	.word	0x00000000
        /*1080*/ 	.short	0x010a
        /*1082*/ 	.byte	0x3f
	.zero		1


	//   ....[57]....
        /*1084*/ 	.word	0x000109f0
        /*1088*/ 	.word	0x00000009
        /*108c*/ 	.word	0x00000000
        /*1090*/ 	.short	0x010a
        /*1092*/ 	.byte	0x3f
	.zero		1


	//   ....[58]....
        /*1094*/ 	.word	0x00010a80
        /*1098*/ 	.word	0x00000006
        /*109c*/ 	.word	0x00000000
        /*10a0*/ 	.short	0x010a
        /*10a2*/ 	.byte	0x3f
	.zero		1


	//   ....[59]....
        /*10a4*/ 	.word	0x00010b10
        /*10a8*/ 	.word	0x00000009
        /*10ac*/ 	.word	0x00000000
        /*10b0*/ 	.short	0x010a
        /*10b2*/ 	.byte	0x3f
	.zero		1


	//   ....[60]....
        /*10b4*/ 	.word	0x00010ba0
        /*10b8*/ 	.word	0x00000006
        /*10bc*/ 	.word	0x00000000
        /*10c0*/ 	.short	0x010a
        /*10c2*/ 	.byte	0x3f
	.zero		1


	//   ....[61]....
        /*10c4*/ 	.word	0x00010c30
        /*10c8*/ 	.word	0x00000009
        /*10cc*/ 	.word	0x00000000
        /*10d0*/ 	.short	0x010a
        /*10d2*/ 	.byte	0x3f
	.zero		1


	//   ....[62]....
        /*10d4*/ 	.word	0x00010cc0
        /*10d8*/ 	.word	0x00000006
        /*10dc*/ 	.word	0x00000000
        /*10e0*/ 	.short	0x010a
        /*10e2*/ 	.byte	0x3f
	.zero		1


	//   ....[63]....
        /*10e4*/ 	.word	0x00010d50
        /*10e8*/ 	.word	0x00000003
        /*10ec*/ 	.word	0x00000000
        /*10f0*/ 	.short	0x010a
        /*10f2*/ 	.byte	0x3f
	.zero		1


	//   ....[64]....
        /*10f4*/ 	.word	0x00010dc0
        /*10f8*/ 	.word	0x00000003
        /*10fc*/ 	.word	0x00000000
        /*1100*/ 	.short	0x010a
        /*1102*/ 	.byte	0x3f
	.zero		1


	//   ....[65]....
        /*1104*/ 	.word	0x00010e30
        /*1108*/ 	.word	0x00000000
        /*110c*/ 	.word	0x00000000
        /*1110*/ 	.short	0x010a
        /*1112*/ 	.byte	0x3f
	.zero		1


	//   ....[66]....
        /*1114*/ 	.word	0x00010f10
        /*1118*/ 	.word	0x0000000b
        /*111c*/ 	.word	0x00000090
        /*1120*/ 	.short	0x010a
        /*1122*/ 	.byte	0x3f
	.zero		1


	//   ....[67]....
        /*1124*/ 	.word	0x00010fe0
        /*1128*/ 	.word	0x00000007
        /*112c*/ 	.word	0x00000000
        /*1130*/ 	.short	0x010a
        /*1132*/ 	.byte	0x3f
	.zero		1


	//   ....[68]....
        /*1134*/ 	.word	0x00011030
        /*1138*/ 	.word	0x00000009
        /*113c*/ 	.word	0x00000000
        /*1140*/ 	.short	0x010a
        /*1142*/ 	.byte	0x3f
	.zero		1


	//   ....[69]....
        /*1144*/ 	.word	0x00011080
        /*1148*/ 	.word	0x00000006
        /*114c*/ 	.word	0x00000000
        /*1150*/ 	.short	0x010a
        /*1152*/ 	.byte	0x3f
	.zero		1


	//   ....[70]....
        /*1154*/ 	.word	0x000110d0
        /*1158*/ 	.word	0x00000009
        /*115c*/ 	.word	0x00000000
        /*1160*/ 	.short	0x010a
        /*1162*/ 	.byte	0x3f
	.zero		1


	//   ....[71]....
        /*1164*/ 	.word	0x00011120
        /*1168*/ 	.word	0x00000006
        /*116c*/ 	.word	0x00000000
        /*1170*/ 	.short	0x010a
        /*1172*/ 	.byte	0x3f
	.zero		1


	//   ....[72]....
        /*1174*/ 	.word	0x00011170
        /*1178*/ 	.word	0x00000009
        /*117c*/ 	.word	0x00000000
        /*1180*/ 	.short	0x010a
        /*1182*/ 	.byte	0x3f
	.zero		1


	//   ....[73]....
        /*1184*/ 	.word	0x000111c0
        /*1188*/ 	.word	0x00000006
        /*118c*/ 	.word	0x00000000
        /*1190*/ 	.short	0x010a
        /*1192*/ 	.byte	0x3f
	.zero		1


	//   ....[74]....
        /*1194*/ 	.word	0x00011210
        /*1198*/ 	.word	0x00000009
        /*119c*/ 	.word	0x00000000
        /*11a0*/ 	.short	0x010a
        /*11a2*/ 	.byte	0x3f
	.zero		1


	//   ....[75]....
        /*11a4*/ 	.word	0x00011260
        /*11a8*/ 	.word	0x00000006
        /*11ac*/ 	.word	0x00000000
        /*11b0*/ 	.short	0x010a
        /*11b2*/ 	.byte	0x3f
	.zero		1


	//   ....[76]....
        /*11b4*/ 	.word	0x000112b0
        /*11b8*/ 	.word	0x00000009
        /*11bc*/ 	.word	0x00000000
        /*11c0*/ 	.short	0x010a
        /*11c2*/ 	.byte	0x3f
	.zero		1


	//   ....[77]....
        /*11c4*/ 	.word	0x00011300
        /*11c8*/ 	.word	0x00000006
        /*11cc*/ 	.word	0x00000000
        /*11d0*/ 	.short	0x010a
        /*11d2*/ 	.byte	0x3f
	.zero		1


	//   ....[78]....
        /*11d4*/ 	.word	0x00011350
        /*11d8*/ 	.word	0x00000009
        /*11dc*/ 	.word	0x00000000
        /*11e0*/ 	.short	0x010a
        /*11e2*/ 	.byte	0x3f
	.zero		1


	//   ....[79]....
        /*11e4*/ 	.word	0x000113a0
        /*11e8*/ 	.word	0x00000006
        /*11ec*/ 	.word	0x00000000
        /*11f0*/ 	.short	0x010a
        /*11f2*/ 	.byte	0x3f
	.zero		1


	//   ....[80]....
        /*11f4*/ 	.word	0x000113f0
        /*11f8*/ 	.word	0x00000009
        /*11fc*/ 	.word	0x00000000
        /*1200*/ 	.short	0x010a
        /*1202*/ 	.byte	0x3f
	.zero		1


	//   ....[81]....
        /*1204*/ 	.word	0x00011440
        /*1208*/ 	.word	0x00000006
        /*120c*/ 	.word	0x00000000
        /*1210*/ 	.short	0x010a
        /*1212*/ 	.byte	0x3f
	.zero		1


	//   ....[82]....
        /*1214*/ 	.word	0x00011490
        /*1218*/ 	.word	0x00000009
        /*121c*/ 	.word	0x00000000
        /*1220*/ 	.short	0x010a
        /*1222*/ 	.byte	0x3f
	.zero		1


	//   ....[83]....
        /*1224*/ 	.word	0x000114e0
        /*1228*/ 	.word	0x00000006
        /*122c*/ 	.word	0x00000000
        /*1230*/ 	.short	0x010a
        /*1232*/ 	.byte	0x3f
	.zero		1


	//----- nvinfo : EIATTR_NUM_MBARRIERS
	.align		4
.L_30:
        /*1234*/ 	.byte	0x03, 0x38
        /*1236*/ 	.short	0x0026


	//----- nvinfo : EIATTR_EXIT_INSTR_OFFSETS
	.align		4
        /*1238*/ 	.byte	0x04, 0x1c
        /*123a*/ 	.short	(.L_32 - .L_31)


	//   ....[0]....
.L_31:
        /*123c*/ 	.word	0x00000bc0


	//   ....[1]....
        /*1240*/ 	.word	0x00001450


	//   ....[2]....
        /*1244*/ 	.word	0x0000ef60


	//   ....[3]....
        /*1248*/ 	.word	0x0000f4f0


	//   ....[4]....
        /*124c*/ 	.word	0x00010da0


	//----- nvinfo : EIATTR_MAX_THREADS
	.align		4
.L_32:
        /*1250*/ 	.byte	0x04, 0x05
        /*1252*/ 	.short	(.L_34 - .L_33)
.L_33:
        /*1254*/ 	.word	0x00000180
        /*1258*/ 	.word	0x00000001
        /*125c*/ 	.word	0x00000001


	//----- nvinfo : EIATTR_CRS_STACK_SIZE
	.align		4
.L_34:
        /*1260*/ 	.byte	0x04, 0x1e
        /*1262*/ 	.short	(.L_36 - .L_35)
.L_35:
        /*1264*/ 	.word	0x00000000


	//----- nvinfo : EIATTR_CBANK_PARAM_SIZE
	.align		4
.L_36:
        /*1268*/ 	.byte	0x03, 0x19
        /*126a*/ 	.short	0x0470


	//----- nvinfo : EIATTR_PARAM_CBANK
	.align		4
        /*126c*/ 	.byte	0x04, 0x0a
        /*126e*/ 	.short	(.L_38 - .L_37)
	.align		4
.L_37:
        /*1270*/ 	.word	index@(.nv.constant0._ZN7cutlass13device_kernelINS_4gemm6kernel13GemmUniversalIN4cute5tupleIJiiiiEEENS1_10collective13CollectiveMmaINS1_37MainloopSm90TmaGmmaWarpSpecializedFP8ILi18ENS5_IJNS4_1CILi2EEENSA_ILi1EEESC_EEENS1_35KernelTmaWarpSpecializedCooperativeEEENS5_IJNSA_ILi256EEENSA_ILi128EEENSA_ILi32EEEEEENS_12float_e4m3_tENS5_IJlSC_lEEESK_SL_NS4_8TiledMMAINS4_8MMA_AtomIJNS4_4SM904GMMA31MMA_64x128x32_F32E4M3E4M3_SS_TNILNSP_7ScaleInE1ELSR_1EEEEEENS4_6LayoutISD_NS5_IJSC_NSA_ILi0EEESV_EEEEENS5_IJNS4_10UnderscoreESY_SY_EEEEENS4_13SM90_TMA_LOADENS4_14ComposedLayoutINS4_7SwizzleILi1ELi4ELi3EEENS4_18smem_ptr_flag_bitsILi8EEENSU_INS5_IJNSA_ILi8EEESI_EEENS5_IJSI_SC_EEEEEEEvNS4_8identityENS4_23SM90_TMA_LOAD_MULTICASTES1B_vS1C_EENS_8epilogue10collective6detail29Sm90TmaWarpSpecializedAdapterINS1G_15DefaultEpilogueISK_SL_SL_NS1F_6thread17LinearCombinationISK_Li1EffLNS1K_9ScaleType4KindE0ELNS_15FloatRoundStyleE2ESK_EENS1_15EpilogueDefaultEEEEEvvEEEEvNT_6ParamsE)
        /*1274*/ 	.short	0x0210
        /*1276*/ 	.short	0x0470


	//----- nvinfo : EIATTR_SW_WAR
	.align		4
.L_38:
        /*1278*/ 	.byte	0x04, 0x36
        /*127a*/ 	.short	(.L_40 - .L_39)
.L_39:
        /*127c*/ 	.word	0x00000008
.L_40:


//--------------------- .nv.callgraph             --------------------------
	.section	.nv.callgraph,"",@"SHT_CUDA_CALLGRAPH"
	.align	4
	.sectionentsize	8
	.align		4
        /*0000*/ 	.word	0x00000000
	.align		4
        /*0004*/ 	.word	0xffffffff
	.align		4
        /*0008*/ 	.word	0x00000000
	.align		4
        /*000c*/ 	.word	0xfffffffe
	.align		4
        /*0010*/ 	.word	0x00000000
	.align		4
        /*0014*/ 	.word	0xfffffffd
	.align		4
        /*0018*/ 	.word	0x00000000
	.align		4
        /*001c*/ 	.word	0xfffffffc


//--------------------- .nv.constant4             --------------------------
	.section	.nv.constant4,"a",@progbits
	.align	8
	.align		8
.nv.constant4:
        /*0000*/ 	.dword	_ZN40_INTERNAL_2adba791_4_k_cu_5d2ead93_169614cuda3std3__45__cpo5beginE
	.align		8
        /*0008*/ 	.dword	_ZN40_INTERNAL_2adba791_4_k_cu_5d2ead93_169614cuda3std3__45__cpo3endE
	.align		8
        /*0010*/ 	.dword	_ZN40_INTERNAL_2adba791_4_k_cu_5d2ead93_169614cuda3std3__45__cpo6cbeginE
	.align		8
        /*0018*/ 	.dword	_ZN40_INTERNAL_2adba791_4_k_cu_5d2ead93_169614cuda3std3__45__cpo4cendE
	.align		8
        /*0020*/ 	.dword	_ZN40_INTERNAL_2adba791_4_k_cu_5d2ead93_169614cuda3std3__442_GLOBAL__N__2adba791_4_k_cu_5d2ead93_169616ignoreE
	.align		8
        /*0028*/ 	.dword	_ZN40_INTERNAL_2adba791_4_k_cu_5d2ead93_169614cuda3std3__419piecewise_constructE
	.align		8
        /*0030*/ 	.dword	_ZN40_INTERNAL_2adba791_4_k_cu_5d2ead93_169614cuda3std3__48in_placeE
	.align		8
        /*0038*/ 	.dword	_ZN40_INTERNAL_2adba791_4_k_cu_5d2ead93_169614cuda3std6ranges3__45__cpo4swapE
	.align		8
        /*0040*/ 	.dword	_ZN40_INTERNAL_2adba791_4_k_cu_5d2ead93_169614cuda3std6ranges3__45__cpo9iter_moveE
	.align		8
        /*0048*/ 	.dword	_ZN40_INTERNAL_2adba791_4_k_cu_5d2ead93_169614cute7productE
	.align		8
        /*0050*/ 	.dword	_ZN40_INTERNAL_2adba791_4_k_cu_5d2ead93_169614cute1_E


//--------------------- .text._ZN7cutlass13device_kernelINS_4gemm6kernel13GemmUniversalIN4cute5tupleIJiiiiEEENS1_10collective13CollectiveMmaINS1_37MainloopSm90TmaGmmaWarpSpecializedFP8ILi18ENS5_IJNS4_1CILi2EEENSA_ILi1EEESC_EEENS1_35KernelTmaWarpSpecializedCooperativeEEENS5_IJNSA_ILi256EEENSA_ILi128EEENSA_ILi32EEEEEENS_12float_e4m3_tENS5_IJlSC_lEEESK_SL_NS4_8TiledMMAINS4_8MMA_AtomIJNS4_4SM904GMMA31MMA_64x128x32_F32E4M3E4M3_SS_TNILNSP_7ScaleInE1ELSR_1EEEEEENS4_6LayoutISD_NS5_IJSC_NSA_ILi0EEESV_EEEEENS5_IJNS4_10UnderscoreESY_SY_EEEEENS4_13SM90_TMA_LOADENS4_14ComposedLayoutINS4_7SwizzleILi1ELi4ELi3EEENS4_18smem_ptr_flag_bitsILi8EEENSU_INS5_IJNSA_ILi8EEESI_EEENS5_IJSI_SC_EEEEEEEvNS4_8identityENS4_23SM90_TMA_LOAD_MULTICASTES1B_vS1C_EENS_8epilogue10collective6detail29Sm90TmaWarpSpecializedAdapterINS1G_15DefaultEpilogueISK_SL_SL_NS1F_6thread17LinearCombinationISK_Li1EffLNS1K_9ScaleType4KindE0ELNS_15FloatRoundStyleE2ESK_EENS1_15EpilogueDefaultEEEEEvvEEEEvNT_6ParamsE --------------------------
	.section	.text._ZN7cutlass13device_kernelINS_4gemm6kernel13GemmUniversalIN4cute5tupleIJiiiiEEENS1_10collective13CollectiveMmaINS1_37MainloopSm90TmaGmmaWarpSpecializedFP8ILi18ENS5_IJNS4_1CILi2EEENSA_ILi1EEESC_EEENS1_35KernelTmaWarpSpecializedCooperativeEEENS5_IJNSA_ILi256EEENSA_ILi128EEENSA_ILi32EEEEEENS_12float_e4m3_tENS5_IJlSC_lEEESK_SL_NS4_8TiledMMAINS4_8MMA_AtomIJNS4_4SM904GMMA31MMA_64x128x32_F32E4M3E4M3_SS_TNILNSP_7ScaleInE1ELSR_1EEEEEENS4_6LayoutISD_NS5_IJSC_NSA_ILi0EEESV_EEEEENS5_IJNS4_10UnderscoreESY_SY_EEEEENS4_13SM90_TMA_LOADENS4_14ComposedLayoutINS4_7SwizzleILi1ELi4ELi3EEENS4_18smem_ptr_flag_bitsILi8EEENSU_INS5_IJNSA_ILi8EEESI_EEENS5_IJSI_SC_EEEEEEEvNS4_8identityENS4_23SM90_TMA_LOAD_MULTICASTES1B_vS1C_EENS_8epilogue10collective6detail29Sm90TmaWarpSpecializedAdapterINS1G_15DefaultEpilogueISK_SL_SL_NS1F_6thread17LinearCombinationISK_Li1EffLNS1K_9ScaleType4KindE0ELNS_15FloatRoundStyleE2ESK_EENS1_15EpilogueDefaultEEEEEvvEEEEvNT_6ParamsE,"ax",@progbits
	.align	128
.text._ZN7cutlass13device_kernelINS_4gemm6kernel13GemmUniversalIN4cute5tupleIJiiiiEEENS1_10collective13CollectiveMmaINS1_37MainloopSm90TmaGmmaWarpSpecializedFP8ILi18ENS5_IJNS4_1CILi2EEENSA_ILi1EEESC_EEENS1_35KernelTmaWarpSpecializedCooperativeEEENS5_IJNSA_ILi256EEENSA_ILi128EEENSA_ILi32EEEEEENS_12float_e4m3_tENS5_IJlSC_lEEESK_SL_NS4_8TiledMMAINS4_8MMA_AtomIJNS4_4SM904GMMA31MMA_64x128x32_F32E4M3E4M3_SS_TNILNSP_7ScaleInE1ELSR_1EEEEEENS4_6LayoutISD_NS5_IJSC_NSA_ILi0EEESV_EEEEENS5_IJNS4_10UnderscoreESY_SY_EEEEENS4_13SM90_TMA_LOADENS4_14ComposedLayoutINS4_7SwizzleILi1ELi4ELi3EEENS4_18smem_ptr_flag_bitsILi8EEENSU_INS5_IJNSA_ILi8EEESI_EEENS5_IJSI_SC_EEEEEEEvNS4_8identityENS4_23SM90_TMA_LOAD_MULTICASTES1B_vS1C_EENS_8epilogue10collective6detail29Sm90TmaWarpSpecializedAdapterINS1G_15DefaultEpilogueISK_SL_SL_NS1F_6thread17LinearCombinationISK_Li1EffLNS1K_9ScaleType4KindE0ELNS_15FloatRoundStyleE2ESK_EENS1_15EpilogueDefaultEEEEEvvEEEEvNT_6ParamsE:
        .type           _ZN7cutlass13device_kernelINS_4gemm6kernel13GemmUniversalIN4cute5tupleIJiiiiEEENS1_10collective13CollectiveMmaINS1_37MainloopSm90TmaGmmaWarpSpecializedFP8ILi18ENS5_IJNS4_1CILi2EEENSA_ILi1EEESC_EEENS1_35KernelTmaWarpSpecializedCooperativeEEENS5_IJNSA_ILi256EEENSA_ILi128EEENSA_ILi32EEEEEENS_12float_e4m3_tENS5_IJlSC_lEEESK_SL_NS4_8TiledMMAINS4_8MMA_AtomIJNS4_4SM904GMMA31MMA_64x128x32_F32E4M3E4M3_SS_TNILNSP_7ScaleInE1ELSR_1EEEEEENS4_6LayoutISD_NS5_IJSC_NSA_ILi0EEESV_EEEEENS5_IJNS4_10UnderscoreESY_SY_EEEEENS4_13SM90_TMA_LOADENS4_14ComposedLayoutINS4_7SwizzleILi1ELi4ELi3EEENS4_18smem_ptr_flag_bitsILi8EEENSU_INS5_IJNSA_ILi8EEESI_EEENS5_IJSI_SC_EEEEEEEvNS4_8identityENS4_23SM90_TMA_LOAD_MULTICASTES1B_vS1C_EENS_8epilogue10collective6detail29Sm90TmaWarpSpecializedAdapterINS1G_15DefaultEpilogueISK_SL_SL_NS1F_6thread17LinearCombinationISK_Li1EffLNS1K_9ScaleType4KindE0ELNS_15FloatRoundStyleE2ESK_EENS1_15EpilogueDefaultEEEEEvvEEEEvNT_6ParamsE,@function
        .size           _ZN7cutlass13device_kernelINS_4gemm6kernel13GemmUniversalIN4cute5tupleIJiiiiEEENS1_10collective13CollectiveMmaINS1_37MainloopSm90TmaGmmaWarpSpecializedFP8ILi18ENS5_IJNS4_1CILi2EEENSA_ILi1EEESC_EEENS1_35KernelTmaWarpSpecializedCooperativeEEENS5_IJNSA_ILi256EEENSA_ILi128EEENSA_ILi32EEEEEENS_12float_e4m3_tENS5_IJlSC_lEEESK_SL_NS4_8TiledMMAINS4_8MMA_AtomIJNS4_4SM904GMMA31MMA_64x128x32_F32E4M3E4M3_SS_TNILNSP_7ScaleInE1ELSR_1EEEEEENS4_6LayoutISD_NS5_IJSC_NSA_ILi0EEESV_EEEEENS5_IJNS4_10UnderscoreESY_SY_EEEEENS4_13SM90_TMA_LOADENS4_14ComposedLayoutINS4_7SwizzleILi1ELi4ELi3EEENS4_18smem_ptr_flag_bitsILi8EEENSU_INS5_IJNSA_ILi8EEESI_EEENS5_IJSI_SC_EEEEEEEvNS4_8identityENS4_23SM90_TMA_LOAD_MULTICASTES1B_vS1C_EENS_8epilogue10collective6detail29Sm90TmaWarpSpecializedAdapterINS1G_15DefaultEpilogueISK_SL_SL_NS1F_6thread17LinearCombinationISK_Li1EffLNS1K_9ScaleType4KindE0ELNS_15FloatRoundStyleE2ESK_EENS1_15EpilogueDefaultEEEEEvvEEEEvNT_6ParamsE,(.L_x_363 - _ZN7cutlass13device_kernelINS_4gemm6kernel13GemmUniversalIN4cute5tupleIJiiiiEEENS1_10collective13CollectiveMmaINS1_37MainloopSm90TmaGmmaWarpSpecializedFP8ILi18ENS5_IJNS4_1CILi2EEENSA_ILi1EEESC_EEENS1_35KernelTmaWarpSpecializedCooperativeEEENS5_IJNSA_ILi256EEENSA_ILi128EEENSA_ILi32EEEEEENS_12float_e4m3_tENS5_IJlSC_lEEESK_SL_NS4_8TiledMMAINS4_8MMA_AtomIJNS4_4SM904GMMA31MMA_64x128x32_F32E4M3E4M3_SS_TNILNSP_7ScaleInE1ELSR_1EEEEEENS4_6LayoutISD_NS5_IJSC_NSA_ILi0EEESV_EEEEENS5_IJNS4_10UnderscoreESY_SY_EEEEENS4_13SM90_TMA_LOADENS4_14ComposedLayoutINS4_7SwizzleILi1ELi4ELi3EEENS4_18smem_ptr_flag_bitsILi8EEENSU_INS5_IJNSA_ILi8EEESI_EEENS5_IJSI_SC_EEEEEEEvNS4_8identityENS4_23SM90_TMA_LOAD_MULTICASTES1B_vS1C_EENS_8epilogue10collective6detail29Sm90TmaWarpSpecializedAdapterINS1G_15DefaultEpilogueISK_SL_SL_NS1F_6thread17LinearCombinationISK_Li1EffLNS1K_9ScaleType4KindE0ELNS_15FloatRoundStyleE2ESK_EENS1_15EpilogueDefaultEEEEEvvEEEEvNT_6ParamsE)
        .other          _ZN7cutlass13device_kernelINS_4gemm6kernel13GemmUniversalIN4cute5tupleIJiiiiEEENS1_10collective13CollectiveMmaINS1_37MainloopSm90TmaGmmaWarpSpecializedFP8ILi18ENS5_IJNS4_1CILi2EEENSA_ILi1EEESC_EEENS1_35KernelTmaWarpSpecializedCooperativeEEENS5_IJNSA_ILi256EEENSA_ILi128EEENSA_ILi32EEEEEENS_12float_e4m3_tENS5_IJlSC_lEEESK_SL_NS4_8TiledMMAINS4_8MMA_AtomIJNS4_4SM904GMMA31MMA_64x128x32_F32E4M3E4M3_SS_TNILNSP_7ScaleInE1ELSR_1EEEEEENS4_6LayoutISD_NS5_IJSC_NSA_ILi0EEESV_EEEEENS5_IJNS4_10UnderscoreESY_SY_EEEEENS4_13SM90_TMA_LOADENS4_14ComposedLayoutINS4_7SwizzleILi1ELi4ELi3EEENS4_18smem_ptr_flag_bitsILi8EEENSU_INS5_IJNSA_ILi8EEESI_EEENS5_IJSI_SC_EEEEEEEvNS4_8identityENS4_23SM90_TMA_LOAD_MULTICASTES1B_vS1C_EENS_8epilogue10collective6detail29Sm90TmaWarpSpecializedAdapterINS1G_15DefaultEpilogueISK_SL_SL_NS1F_6thread17LinearCombinationISK_Li1EffLNS1K_9ScaleType4KindE0ELNS_15FloatRoundStyleE2ESK_EENS1_15EpilogueDefaultEEEEEvvEEEEvNT_6ParamsE,@"STO_CUDA_ENTRY STV_DEFAULT"
_ZN7cutlass13device_kernelINS_4gemm6kernel13GemmUniversalIN4cute5tupleIJiiiiEEENS1_10collective13CollectiveMmaINS1_37MainloopSm90TmaGmmaWarpSpecializedFP8ILi18ENS5_IJNS4_1CILi2EEENSA_ILi1EEESC_EEENS1_35KernelTmaWarpSpecializedCooperativeEEENS5_IJNSA_ILi256EEENSA_ILi128EEENSA_ILi32EEEEEENS_12float_e4m3_tENS5_IJlSC_lEEESK_SL_NS4_8TiledMMAINS4_8MMA_AtomIJNS4_4SM904GMMA31MMA_64x128x32_F32E4M3E4M3_SS_TNILNSP_7ScaleInE1ELSR_1EEEEEENS4_6LayoutISD_NS5_IJSC_NSA_ILi0EEESV_EEEEENS5_IJNS4_10UnderscoreESY_SY_EEEEENS4_13SM90_TMA_LOADENS4_14ComposedLayoutINS4_7SwizzleILi1ELi4ELi3EEENS4_18smem_ptr_flag_bitsILi8EEENSU_INS5_IJNSA_ILi8EEESI_EEENS5_IJSI_SC_EEEEEEEvNS4_8identityENS4_23SM90_TMA_LOAD_MULTICASTES1B_vS1C_EENS_8epilogue10collective6detail29Sm90TmaWarpSpecializedAdapterINS1G_15DefaultEpilogueISK_SL_SL_NS1F_6thread17LinearCombinationISK_Li1EffLNS1K_9ScaleType4KindE0ELNS_15FloatRoundStyleE2ESK_EENS1_15EpilogueDefaultEEEEEvvEEEEvNT_6ParamsE:
[----:B------:R-:W0:Y:S02]  /*0000*/  LDC R1, c[0x0][0x28] ;  /* 0x00000a00ff017b82 */ /* 0x000e240000000800 */
[----:B0-----:R-:W-:Y:S01]  /*0010*/  VIADD R1, R1, 0xfffffef8 ;  /* 0xfffffef801017836 */ /* 0x001fe20000000000 */
[----:B------:R-:W0:Y:S01]  /*0020*/  S2R R4, SR_TID.X ;  /* 0x0000000000047919 */ /* 0x000e220000002100 */
[----:B------:R-:W-:Y:S01]  /*0030*/  ELECT P0, URZ, PT ;  /* 0x00000000003f782f */ /* 0x000fe20003800000 */
[----:B------:R-:W-:Y:S01]  /*0040*/  BSSY B0, `(.L_x_0) ;  /* 0x0000015000007945 */ /* 0x000fe20003800000 */
[--C-:B0-----:R-:W-:Y:S02]  /*0050*/  SHF.R.U32.HI R0, RZ, 0x5, R4.reuse ;  /* 0x00000005ff007819 */ /* 0x101fe40000011604 */
[----:B------:R-:W-:-:S03]  /*0060*/  SHF.R.U32.HI R2, RZ, 0x7, R4 ;  /* 0x00000007ff027819 */ /* 0x000fc60000011604 */
[----:B------:R-:W0:Y:S04]  /*0070*/  SHFL.IDX PT, R3, R0, RZ, 0x1f ;  /* 0x00001fff00037589 */ /* 0x000e2800000e0000 */
[----:B------:R-:W1:Y:S01]  /*0080*/  SHFL.IDX PT, R2, R2, RZ, 0x1f ;  /* 0x00001fff02027589 */ /* 0x000e6200000e0000 */
[----:B0-----:R-:W-:Y:S02]  /*0090*/  R2UR UR4, R3 ;  /* 0x00000000030472ca */ /* 0x001fe400000e0000 */
[----:B-1----:R-:W-:-:S11]  /*00a0*/  R2UR UR6, R2 ;  /* 0x00000000020672ca */ /* 0x002fd600000e0000 */
[----:B------:R-:W-:Y:S02]  /*00b0*/  USHF.R.S32.HI UR5, URZ, 0x1f, UR4 ;  /* 0x0000001f3f057899 */ /* 0x000fe40008011404 */
[----:B------:R-:W-:Y:S02]  /*00c0*/  ISETP.NE.OR P0, PT, RZ, UR4, !P0 ;  /* 0x00000004ff007c0c */ /* 0x000fe4000c705670 */
[----:B------:R-:W-:-:S04]  /*00d0*/  ULEA.HI UR5, UR5, UR4, URZ, 0x2 ;  /* 0x0000000405057291 */ /* 0x000fc8000f8f103f */
[----:B------:R-:W-:-:S04]  /*00e0*/  ULOP3.LUT UR5, UR5, 0xfffffffc, URZ, 0xc0, !UPT ;  /* 0xfffffffc05057892 */ /* 0x000fc8000f8ec03f */
[----:B------:R-:W-:-:S03]  /*00f0*/  UIADD3 UR8, UR4, -UR5, URZ ;  /* 0x8000000504087290 */ /* 0x000fc6000fffe03f */
[----:B------:R-:W-:Y:S09]  /*0100*/  @P0 BRA `(.L_x_1) ;  /* 0x0000000000200947 */ /* 0x000ff20003800000 */
[----:B------:R-:W-:Y:S02]  /*0110*/  ULDC.64 UR4, c[0x0][0x198] ;  /* 0x0000660000047ab9 */ /* 0x000fe40000000a00 */
[----:B------:R-:W-:Y:S02]  /*0120*/  UIADD3 UR10, UP0, UR4, 0xf0, URZ ;  /* 0x000000f0040a7890 */ /* 0x000fe4000ff1e03f */
[----:B------:R-:W-:Y:S02]  /*0130*/  UIADD3 UR4, UP1, UR4, 0x1f0, URZ ;  /* 0x000001f004047890 */ /* 0x000fe4000ff3e03f */
[----:B------:R-:W-:Y:S02]  /*0140*/  UIADD3.X UR11, URZ, UR5, URZ, UP0, !UPT ;  /* 0x000000053f0b7290 */ /* 0x000fe400087fe43f */
[----:B------:R-:W-:-:S07]  /*0150*/  UIADD3.X UR5, URZ, UR5, URZ, UP1, !UPT ;  /* 0x000000053f057290 */ /* 0x000fce0008ffe43f */
[----:B------:R0:W-:Y:S02]  /*0160*/  UTMACCTL.PF [UR10] ;  /* 0x000000000a0079b9 */ /* 0x0001e40008040000 */
[----:B------:R0:W-:Y:S02]  /*0170*/  UTMACCTL.PF [UR4] ;  /* 0x00000000040079b9 */ /* 0x0001e40008040000 */
[----:B0-----:R-:W-:Y:S01]  /*0180*/  NOP ;  /* 0x0000000000007918 */ /* 0x001fe20000000000 */
.L_x_1:
[----:B------:R-:W-:Y:S05]  /*0190*/  BSYNC B0 ;  /* 0x0000000000007941 */ /* 0x000fea0003800000 */
.L_x_0:
[----:B------:R-:W0:Y:S01]  /*01a0*/  SHFL.IDX PT, R3, R0, RZ, 0x1f ;  /* 0x00001fff00037589 */ /* 0x000e2200000e0000 */
[----:B------:R-:W-:Y:S01]  /*01b0*/  UISETP.NE.AND UP0, UPT, UR8, 0x3, UPT ;  /* 0x000000030800788c */ /* 0x000fe2000bf05270 */
[----:B------:R-:W-:Y:S01]  /*01c0*/  ISETP.NE.AND P1, PT, RZ, UR6, PT ;  /* 0x00000006ff007c0c */ /* 0x000fe2000bf25270 */
[----:B------:R-:W-:Y:S02]  /*01d0*/  UIADD3 UR10, UR6, -0x1, URZ ;  /* 0xffffffff060a7890 */ /* 0x000fe4000fffe03f */
[----:B------:R-:W-:Y:S02]  /*01e0*/  UISETP.EQ.OR UP0, UPT, UR8, URZ, !UP0 ;  /* 0x0000003f0800728c */ /* 0x000fe4000c702670 */
[----:B------:R-:W-:Y:S02]  /*01f0*/  UISETP.GE.U32.AND UP1, UPT, UR10, 0x2, UPT ;  /* 0x000000020a00788c */ /* 0x000fe4000bf26070 */
[----:B------:R-:W-:-:S04]  /*0200*/  UISETP.EQ.AND UP0, UPT, UR6, URZ, UP0 ;  /* 0x0000003f0600728c */ /* 0x000fc80008702270 */
[----:B------:R-:W-:-:S04]  /*0210*/  USEL UR13, URZ, 0x1, !UP0 ;  /* 0x000000013f0d7887 */ /* 0x000fc8000c000000 */
[----:B------:R-:W-:Y:S01]  /*0220*/  USEL UR13, UR13, 0x2, UP1 ;  /* 0x000000020d0d7887 */ /* 0x000fe20008800000 */
[----:B0-----:R-:W-:-:S13]  /*0230*/  ISETP.NE.AND P0, PT, R3, RZ, PT ;  /* 0x000000ff0300720c */ /* 0x001fda0003f05270 */
[----:B------:R-:W-:Y:S05]  /*0240*/  @P0 BRA `(.L_x_2) ;  /* 0x0000000000d40947 */ /* 0x000fea0003800000 */
[----:B------:R-:W-:Y:S01]  /*0250*/  ELECT P0, URZ, PT ;  /* 0x00000000003f782f */ /* 0x000fe20003800000 */
[----:B------:R-:W-:-:S12]  /*0260*/  BSSY B0, `(.L_x_2) ;  /* 0x0000033000007945 */ /* 0x000fd80003800000 */
[----:B------:R-:W-:Y:S05]  /*0270*/  @!P0 BRA `(.L_x_3) ;  /* 0x0000000000c48947 */ /* 0x000fea0003800000 */
[----:B------:R-:W0:Y:S01]  /*0280*/  S2UR UR9, SR_CgaCtaId ;  /* 0x00000000000979c3 */ /* 0x000e220000008800 */
[----:B------:R-:W-:Y:S01]  /*0290*/  UMOV UR4, 0x400 ;  /* 0x0000040000047882 */ /* 0x000fe20000000000 */
[----:B------:R-:W-:Y:S01]  /*02a0*/  UMOV UR5, 0x1 ;  /* 0x0000000100057882 */ /* 0x000fe20000000000 */
[----:B------:R-:W-:Y:S02]  /*02b0*/  UMOV UR6, 0x4 ;  /* 0x0000000400067882 */ /* 0x000fe40000000000 */
[----:B------:R-:W-:-:S04]  /*02c0*/  UIADD3 UR6, -UR6, 0x100000, URZ ;  /* 0x0010000006067890 */ /* 0x000fc8000fffe13f */
[----:B------:R-:W-:Y:S02]  /*02d0*/  USHF.L.U32 UR7, UR6, 0xb, URZ ;  /* 0x0000000b06077899 */ /* 0x000fe4000800063f */
[----:B------:R-:W-:Y:S02]  /*02e0*/  USHF.L.U32 UR6, UR6, 0x1, URZ ;  /* 0x0000000106067899 */ /* 0x000fe4000800063f */
[----:B0-----:R-:W-:Y:S02]  /*02f0*/  ULEA UR9, UR9, UR4, 0x18 ;  /* 0x0000000409097291 */ /* 0x001fe4000f8ec03f */
[----:B------:R-:W-:-:S04]  /*0300*/  UIADD3 UR4, -UR5, 0x100000, URZ ;  /* 0x0010000005047890 */ /* 0x000fc8000fffe13f */
[----:B------:R-:W-:Y:S02]  /*0310*/  USHF.L.U32 UR5, UR4, 0xb, URZ ;  /* 0x0000000b04057899 */ /* 0x000fe4000800063f */
[----:B------:R-:W-:Y:S01]  /*0320*/  USHF.L.U32 UR4, UR4, 0x1, URZ ;  /* 0x0000000104047899 */ /* 0x000fe2000800063f */
[----:B------:R-:W0:Y:S11]  /*0330*/  FENCE.VIEW.ASYNC.S ;  /* 0x00000000000073c6 */ /* 0x000e360000000000 */
[----:B0-----:R0:W1:Y:S01]  /*0340*/  SYNCS.EXCH.64 URZ, [UR9], UR4 ;  /* 0x00000004093f75b2 */ /* 0x0010620008000100 */
[----:B------:R0:W2:Y:S01]  /*0350*/  SYNCS.EXCH.64 URZ, [UR9+0x90], UR6 ;  /* 0x00009006093f75b2 */ /* 0x0000a20008000100 */
[----:B------:R0:W3:Y:S01]  /*0360*/  SYNCS.EXCH.64 URZ, [UR9+0x8], UR4 ;  /* 0x00000804093f75b2 */ /* 0x0000e20008000100 */
[----:B------:R0:W4:Y:S01]  /*0370*/  SYNCS.EXCH.64 URZ, [UR9+0x98], UR6 ;  /* 0x00009806093f75b2 */ /* 0x0001220008000100 */
[----:B------:R0:W0:Y:S01]  /*0380*/  SYNCS.EXCH.64 URZ, [UR9+0x10], UR4 ;  /* 0x00001004093f75b2 */ /* 0x0000220008000100 */
        /* <DEDUP_REMOVED lines=31> */
[----:B-1234-:R-:W-:Y:S01]  /*0580*/  NOP ;  /* 0x0000000000007918 */ /* 0x01efe20000000000 */
.L_x_3:
[----:B0-----:R-:W-:Y:S05]  /*0590*/  BSYNC B0 ;  /* 0x0000000000007941 */ /* 0x001fea0003800000 */
.L_x_2:
[----:B------:R-:W-:Y:S01]  /*05a0*/  SHF.R.S32.HI R2, RZ, 0x1f, R4 ;  /* 0x0000001fff027819 */ /* 0x000fe20000011404 */
[----:B------:R-:W0:Y:S01]  /*05b0*/  SHFL.IDX PT, R0, R0, RZ, 0x1f ;  /* 0x00001fff00007589 */ /* 0x000e2200000e0000 */
[----:B------:R-:W1:Y:S01]  /*05c0*/  S2UR UR9, SR_CTAID.X ;  /* 0x00000000000979c3 */ /* 0x000e620000002500 */
[----:B------:R-:W-:Y:S02]  /*05d0*/  ELECT P0, URZ, PT ;  /* 0x00000000003f782f */ /* 0x000fe40003800000 */
[----:B------:R-:W-:Y:S01]  /*05e0*/  LEA.HI R2, R2, R4, RZ, 0x7 ;  /* 0x0000000402027211 */ /* 0x000fe200078f38ff */
[----:B------:R-:W-:Y:S01]  /*05f0*/  ULDC UR4, c[0x0][0x150] ;  /* 0x0000540000047ab9 */ /* 0x000fe20000000800 */
[----:B------:R-:W-:Y:S01]  /*0600*/  SHF.R.S32.HI R6, RZ, 0x1f, R3 ;  /* 0x0000001fff067819 */ /* 0x000fe20000011403 */
[----:B------:R-:W-:Y:S01]  /*0610*/  NOP ;  /* 0x0000000000007918 */ /* 0x000fe20000000000 */
[----:B------:R-:W-:Y:S01]  /*0620*/  LOP3.LUT R2, R2, 0xffffff80, RZ, 0xc0, !PT ;  /* 0xffffff8002027812 */ /* 0x000fe200078ec0ff */
[----:B------:R-:W-:Y:S01]  /*0630*/  NOP ;  /* 0x0000000000007918 */ /* 0x000fe20000000000 */
[----:B------:R-:W-:Y:S01]  /*0640*/  LEA.HI R6, R6, R3, RZ, 0x2 ;  /* 0x0000000306067211 */ /* 0x000fe200078f10ff */
[----:B------:R-:W2:Y:S02]  /*0650*/  LDC R8, c[0x0][0x144] ;  /* 0x00005100ff087b82 */ /* 0x000ea40000000800 */
[----:B------:R-:W-:Y:S01]  /*0660*/  IMAD.IADD R4, R4, 0x1, -R2 ;  /* 0x0000000104047824 */ /* 0x000fe200078e0a02 */
[----:B------:R-:W-:Y:S01]  /*0670*/  LOP3.LUT R6, R6, 0x3ffffffc, RZ, 0xc0, !PT ;  /* 0x3ffffffc06067812 */ /* 0x000fe200078ec0ff */
[----:B------:R-:W3:Y:S03]  /*0680*/  S2R R2, SR_CTAID.Y ;  /* 0x0000000000027919 */ /* 0x000ee60000002600 */
[----:B------:R-:W-:Y:S01]  /*0690*/  SHF.R.S32.HI R5, RZ, 0x1f, R4 ;  /* 0x0000001fff057819 */ /* 0x000fe20000011404 */
[----:B------:R-:W-:Y:S01]  /*06a0*/  IMAD.IADD R6, R3, 0x1, -R6 ;  /* 0x0000000103067824 */ /* 0x000fe200078e0a06 */
[----:B------:R-:W4:Y:S02]  /*06b0*/  LDC R11, c[0x0][0x148] ;  /* 0x00005200ff0b7b82 */ /* 0x000f240000000800 */
[----:B------:R-:W-:-:S02]  /*06c0*/  LEA.HI R5, R5, R4, RZ, 0x3 ;  /* 0x0000000405057211 */ /* 0x000fc400078f18ff */
[----:B0-----:R-:W-:Y:S02]  /*06d0*/  ISETP.NE.OR P0, PT, R0, RZ, !P0 ;  /* 0x000000ff0000720c */ /* 0x001fe40004705670 */
[--C-:B------:R-:W-:Y:S02]  /*06e0*/  SHF.R.S32.HI R0, RZ, 0x3, R5.reuse ;  /* 0x00000003ff007819 */ /* 0x100fe40000011405 */
[----:B------:R-:W-:Y:S02]  /*06f0*/  SHF.R.S32.HI R5, RZ, 0x1f, R5 ;  /* 0x0000001fff057819 */ /* 0x000fe40000011405 */
[----:B-1----:R-:W-:Y:S02]  /*0700*/  I2FP.F32.U32 R7, UR9 ;  /* 0x0000000900077c45 */ /* 0x002fe40008201000 */
[----:B------:R-:W-:-:S03]  /*0710*/  LEA.HI R5, R5, R0, RZ, 0x2 ;  /* 0x0000000005057211 */ /* 0x000fc600078f10ff */
[----:B------:R-:W-:Y:S01]  /*0720*/  FMUL R7, R7, UR4 ;  /* 0x0000000407077c20 */ /* 0x000fe20008400000 */
[----:B------:R-:W-:Y:S01]  /*0730*/  LOP3.LUT R5, R5, 0xfffffffc, RZ, 0xc0, !PT ;  /* 0xfffffffc05057812 */ /* 0x000fe200078ec0ff */
[----:B------:R-:W-:Y:S01]  /*0740*/  VOTEU.ALL UP0, P0 ;  /* 0x00000000003f7886 */ /* 0x000fe20000000000 */
[----:B------:R-:W-:Y:S01]  /*0750*/  ULDC UR4, c[0x0][0x154] ;  /* 0x0000550000047ab9 */ /* 0x000fe20000000800 */
[----:B------:R-:W-:Y:S02]  /*0760*/  VOTEU.ALL UP1, P0 ;  /* 0x00000000003f7886 */ /* 0x000fe40000020000 */
[----:B------:R-:W0:Y:S01]  /*0770*/  F2I.U32.TRUNC.NTZ R7, R7 ;  /* 0x0000000700077305 */ /* 0x000e22000020f000 */
[----:B------:R-:W-:Y:S01]  /*0780*/  IMAD.IADD R5, R0, 0x1, -R5 ;  /* 0x0000000100057824 */ /* 0x000fe200078e0a05 */
[----:B------:R-:W1:Y:S01]  /*0790*/  @!UP0 S2UR UR7, SR_CgaCtaId ;  /* 0x00000000000789c3 */ /* 0x000e620000008800 */
[----:B------:R-:W-:Y:S02]  /*07a0*/  @!UP0 UMOV UR6, 0x400 ;  /* 0x0000040000068882 */ /* 0x000fe40000000000 */
[----:B------:R-:W-:Y:S01]  /*07b0*/  IMAD R5, R6, 0x4, R5 ;  /* 0x0000000406057824 */ /* 0x000fe200078e0205 */
[----:B---3--:R-:W-:-:S04]  /*07c0*/  I2FP.F32.U32 R9, R2 ;  /* 0x0000000200097245 */ /* 0x008fc80000201000 */
[----:B------:R-:W-:Y:S01]  /*07d0*/  LEA.HI R0, R5, R5, RZ, 0x1 ;  /* 0x0000000505007211 */ /* 0x000fe200078f08ff */
[----:B------:R-:W-:Y:S01]  /*07e0*/  FMUL R9, R9, UR4 ;  /* 0x0000000409097c20 */ /* 0x000fe20008400000 */
[----:B------:R-:W-:Y:S02]  /*07f0*/  UMOV UR4, 0x20 ;  /* 0x0000002000047882 */ /* 0x000fe40000000000 */
[----:B------:R-:W-:Y:S01]  /*0800*/  LOP3.LUT R6, R0, 0xfffffffe, RZ, 0xc0, !PT ;  /* 0xfffffffe00067812 */ /* 0x000fe200078ec0ff */
[----:B0-----:R-:W-:Y:S01]  /*0810*/  IMAD.MOV R13, RZ, RZ, -R7 ;  /* 0x000000ffff0d7224 */ /* 0x001fe200078e0a07 */
[----:B------:R-:W-:-:S04]  /*0820*/  @!UP0 UIADD3 UR4, -UR4, 0x100000, URZ ;  /* 0x0010000004048890 */ /* 0x000fc8000fffe13f */
[----:B------:R-:W-:Y:S02]  /*0830*/  @!UP0 USHF.L.U32 UR5, UR4, 0xb, URZ ;  /* 0x0000000b04058899 */ /* 0x000fe4000800063f */
[----:B------:R-:W-:Y:S01]  /*0840*/  @!UP0 USHF.L.U32 UR4, UR4, 0x1, URZ ;  /* 0x0000000104048899 */ /* 0x000fe2000800063f */
[----:B------:R-:W0:Y:S01]  /*0850*/  F2I.U32.TRUNC.NTZ R9, R9 ;  /* 0x0000000900097305 */ /* 0x000e22000020f000 */
[----:B--2---:R-:W-:Y:S02]  /*0860*/  IMAD R0, R8, R13, UR9 ;  /* 0x0000000908007e24 */ /* 0x004fe4000f8e020d */
[C---:B------:R-:W-:Y:S02]  /*0870*/  IMAD.IADD R7, R5.reuse, 0x1, -R6 ;  /* 0x0000000105077824 */ /* 0x040fe400078e0a06 */
[----:B------:R-:W-:-:S03]  /*0880*/  IMAD.SHL.U32 R6, R5, 0x4, RZ ;  /* 0x0000000405067824 */ /* 0x000fc600078e00ff */
[----:B------:R-:W-:Y:S01]  /*0890*/  ISETP.NE.AND P2, PT, R7, R0, PT ;  /* 0x000000000700720c */ /* 0x000fe20003f45270 */
[----:B-1----:R-:W-:Y:S01]  /*08a0*/  @!UP0 ULEA UR6, UR7, UR6, 0x18 ;  /* 0x0000000607068291 */ /* 0x002fe2000f8ec03f */
[----:B------:R-:W-:Y:S01]  /*08b0*/  LOP3.LUT R10, R5, 0xc, R6, 0x78, !PT ;  /* 0x0000000c050a7812 */ /* 0x000fe200078e7806 */
[----:B------:R-:W1:Y:S01]  /*08c0*/  LDC R7, c[0x0][0x140] ;  /* 0x00005000ff077b82 */ /* 0x000e620000000800 */
[----:B------:R-:W-:Y:S01]  /*08d0*/  VOTEU.ALL UP0, P0 ;  /* 0x00000000003f7886 */ /* 0x000fe20000000000 */
[----:B------:R-:W-:Y:S01]  /*08e0*/  LOP3.LUT P0, RZ, R4, 0x7, RZ, 0xc0, !PT ;  /* 0x0000000704ff7812 */ /* 0x000fe2000780c0ff */
[----:B0-----:R-:W-:Y:S01]  /*08f0*/  IMAD.MOV R12, RZ, RZ, -R9 ;  /* 0x000000ffff0c7224 */ /* 0x001fe200078e0a09 */
[----:B------:R0:W-:Y:S01]  /*0900*/  STL [R1+0x7c], R10 ;  /* 0x00007c0a01007387 */ /* 0x0001e20000100800 */
[----:B------:R-:W-:Y:S01]  /*0910*/  IMAD.MOV.U32 R4, RZ, RZ, 0x1 ;  /* 0x00000001ff047424 */ /* 0x000fe200078e00ff */
[----:B------:R-:W-:Y:S01]  /*0920*/  ISETP.LT.U32.AND P0, PT, R10, 0x2, !P0 ;  /* 0x000000020a00780c */ /* 0x000fe20004701070 */
[----:B----4-:R-:W-:-:S03]  /*0930*/  IMAD R6, R11, R12, R2 ;  /* 0x0000000c0b067224 */ /* 0x010fc600078e0202 */
[----:B------:R-:W-:Y:S01]  /*0940*/  @P2 LEA.HI R5, R10, R10, RZ, 0x1 ;  /* 0x0000000a0a052211 */ /* 0x000fe200078f08ff */
[----:B------:R-:W2:Y:S02]  /*0950*/  FENCE.VIEW.ASYNC.S ;  /* 0x00000000000073c6 */ /* 0x000ea40000000000 */
[----:B--2---:R0:W2:Y:S01]  /*0960*/  @!UP0 SYNCS.EXCH.64 URZ, [UR6+0x130], UR4 ;  /* 0x00013004063f85b2 */ /* 0x0040a20008000100 */
[----:B------:R-:W-:-:S04]  /*0970*/  @P2 SHF.R.S32.HI R5, RZ, 0x1, R5 ;  /* 0x00000001ff052819 */ /* 0x000fc80000011405 */
[----:B------:R-:W-:Y:S02]  /*0980*/  @P2 ISETP.NE.AND P3, PT, R5, R6, PT ;  /* 0x000000060500220c */ /* 0x000fe40003f65270 */
[----:B------:R-:W-:Y:S02]  /*0990*/  SEL R5, RZ, 0x1, !P0 ;  /* 0x00000001ff057807 */ /* 0x000fe40004000000 */
[----:B------:R-:W-:Y:S02]  /*09a0*/  @P2 SEL R4, RZ, 0x1, P3 ;  /* 0x00000001ff042807 */ /* 0x000fe40001800000 */
[----:B-1----:R-:W-:Y:S02]  /*09b0*/  ISETP.EQ.U32.AND P5, PT, R7, 0x1, PT ;  /* 0x000000010700780c */ /* 0x002fe40003fa2070 */
[----:B------:R-:W-:Y:S01]  /*09c0*/  LOP3.LUT R4, R4, R5, RZ, 0xc0, !PT ;  /* 0x0000000504047212 */ /* 0x000fe200078ec0ff */
[----:B------:R0:W1:Y:S01]  /*09d0*/  @!UP1 SYNCS.EXCH.64 URZ, [UR6+0x138], UR4 ;  /* 0x00013804063f95b2 */ /* 0x0000620008000100 */
[----:B------:R-:W-:-:S03]  /*09e0*/  NOP ;  /* 0x0000000000007918 */ /* 0x000fc60000000000 */
[----:B------:R0:W-:Y:S06]  /*09f0*/  STL [R1+0x78], R4 ;  /* 0x0000780401007387 */ /* 0x0001ec0000100800 */
[----:B--2---:R-:W-:Y:S05]  /*0a00*/  @!P5 BRA `(.L_x_4) ;  /* 0x000000000008d947 */ /* 0x004fea0003800000 */
[----:B-1----:R-:W-:Y:S01]  /*0a10*/  UCGABAR_ARV ;  /* 0x00000000000079c7 */ /* 0x002fe20008000000 */
[----:B------:R-:W-:Y:S05]  /*0a20*/  BRA `(.L_x_5) ;  /* 0x0000000000047947 */ /* 0x000fea0003800000 */
.L_x_4:
[----:B-1----:R-:W-:Y:S01]  /*0a30*/  NOP ;  /* 0x0000000000007918 */ /* 0x002fe20000000000 */
.L_x_5:
[----:B------:R-:W1:Y:S01]  /*0a40*/  LDC R3, c[0x0][0x65c] ;  /* 0x00019700ff037b82 */ /* 0x000e620000000800 */
[----:B0-----:R-:W-:Y:S02]  /*0a50*/  IMAD.U32 R4, RZ, RZ, UR9 ;  /* 0x00000009ff047e24 */ /* 0x001fe4000f8e00ff */
[----:B------:R-:W-:Y:S01]  /*0a60*/  IMAD.MOV.U32 R5, RZ, RZ, RZ ;  /* 0x000000ffff057224 */ /* 0x000fe200078e00ff */
[----:B-1----:R-:W-:-:S13]  /*0a70*/  ISETP.NE.AND P4, PT, R3, 0x1, PT ;  /* 0x000000010300780c */ /* 0x002fda0003f85270 */
[----:B------:R-:W0:Y:S01]  /*0a80*/  @P4 LDC R7, c[0x0][0x10] ;  /* 0x00000400ff074b82 */ /* 0x000e220000000800 */
[----:B------:R-:W-:Y:S02]  /*0a90*/  @P4 IMAD.MOV.U32 R3, RZ, RZ, RZ ;  /* 0x000000ffff034224 */ /* 0x000fe400078e00ff */
[----:B------:R-:W-:-:S05]  /*0aa0*/  @P4 IMAD.MOV.U32 R13, RZ, RZ, RZ ;  /* 0x000000ffff0d4224 */ /* 0x000fca00078e00ff */
[----:B------:R-:W1:Y:S01]  /*0ab0*/  @!P4 LDC R9, c[0x0][0xc] ;  /* 0x00000300ff09cb82 */ /* 0x000e620000000800 */
[----:B0-----:R-:W-:-:S04]  /*0ac0*/  @P4 IMAD.WIDE.U32 R6, R7, UR9, R2 ;  /* 0x0000000907064c25 */ /* 0x001fc8000f8e0002 */
[----:B------:R-:W-:Y:S02]  /*0ad0*/  @P4 IMAD.MOV.U32 R19, RZ, RZ, R6 ;  /* 0x000000ffff134224 */ /* 0x000fe400078e0006 */
[----:B------:R-:W-:Y:S02]  /*0ae0*/  @P4 IMAD.IADD R23, R7, 0x1, R13 ;  /* 0x0000000107174824 */ /* 0x000fe400078e020d */
[----:B-1----:R-:W-:-:S04]  /*0af0*/  @!P4 IMAD.WIDE.U32 R4, R2, R9, R4 ;  /* 0x000000090204c225 */ /* 0x002fc800078e0004 */
[----:B------:R-:W-:Y:S02]  /*0b00*/  @!P4 IMAD.MOV.U32 R19, RZ, RZ, R4 ;  /* 0x000000ffff13c224 */ /* 0x000fe400078e0004 */
[----:B------:R-:W-:-:S03]  /*0b10*/  @!P4 IMAD.MOV.U32 R23, RZ, RZ, R5 ;  /* 0x000000ffff17c224 */ /* 0x000fc600078e0005 */
[----:B------:R0:W-:Y:S04]  /*0b20*/  STL [R1+0x84], R19 ;  /* 0x0000841301007387 */ /* 0x0001e80000100800 */
[----:B------:R0:W-:Y:S01]  /*0b30*/  STL [R1+0x80], R23 ;  /* 0x0000801701007387 */ /* 0x0001e20000100800 */
[----:B------:R-:W-:Y:S05]  /*0b40*/  @!P5 BRA `(.L_x_6) ;  /* 0x00000000000cd947 */ /* 0x000fea0003800000 */
[----:B------:R-:W-:Y:S01]  /*0b50*/  UCGABAR_WAIT ;  /* 0x0000000000007dc7 */ /* 0x000fe20008000000 */
[----:B------:R-:W-:Y:S01]  /*0b60*/  CCTL.IVALL ;  /* 0x00000000ff00798f */ /* 0x000fe20002000000 */
[----:B------:R-:W-:Y:S05]  /*0b70*/  BRA `(.L_x_7) ;  /* 0x0000000000047947 */ /* 0x000fea0003800000 */
.L_x_6:
[----:B------:R-:W-:Y:S06]  /*0b80*/  BAR.SYNC.DEFER_BLOCKING 0x0 ;  /* 0x0000000000007b1d */ /* 0x000fec0000010000 */
.L_x_7:
[----:B------:R-:W-:Y:S05]  /*0b90*/  @!P1 BRA `(.L_x_8) ;  /* 0x000000e000f49947 */ /* 0x000fea0003800000 */
[----:B------:R-:W-:-:S06]  /*0ba0*/  UISETP.GT.U32.AND UP0, UPT, UR10, 0x1, UPT ;  /* 0x000000010a00788c */ /* 0x000fcc000bf04070 */
[----:B------:R-:W-:-:S13]  /*0bb0*/  PLOP3.LUT P0, PT, PT, PT, UP0, 0x80, 0x0 ;  /* 0x000000000000781c */ /* 0x000fda0003f0f008 */
[----:B------:R-:W-:Y:S05]  /*0bc0*/  @P0 EXIT ;  /* 0x000000000000094d */ /* 0x000fea0003800000 */
[----:B------:R-:W-:Y:S01]  /*0bd0*/  IMAD.MOV.U32 R6, RZ, RZ, -0x1 ;  /* 0xffffffffff067424 */ /* 0x000fe200078e00ff */
[----:B------:R-:W-:Y:S01]  /*0be0*/  ULDC.64 UR4, c[0x0][0x650] ;  /* 0x0001940000047ab9 */ /* 0x000fe20000000a00 */
[----:B------:R-:W-:Y:S01]  /*0bf0*/  IMAD.MOV.U32 R5, RZ, RZ, -0x1 ;  /* 0xffffffffff057424 */ /* 0x000fe200078e00ff */
[----:B------:R-:W-:Y:S01]  /*0c00*/  ISETP.GE.U32.AND P0, PT, R19, UR4, PT ;  /* 0x0000000413007c0c */ /* 0x000fe2000bf06070 */
[----:B------:R-:W-:Y:S01]  /*0c10*/  UMOV UR22, 0xffffffff ;  /* 0xffffffff00167882 */ /* 0x000fe20000000000 */
[----:B------:R1:W-:Y:S01]  /*0c20*/  STL [R1+0x8c], R6 ;  /* 0x00008c0601007387 */ /* 0x0003e20000100800 */
[----:B------:R-:W-:Y:S02]  /*0c30*/  PRMT R4, RZ, 0x7610, R4 ;  /* 0x00007610ff047816 */ /* 0x000fe40000000004 */
[----:B------:R-:W-:Y:S01]  /*0c40*/  ISETP.GE.U32.AND.EX P0, PT, R23, UR5, PT, P0 ;  /* 0x0000000517007c0c */ /* 0x000fe2000bf06100 */
[----:B------:R1:W-:-:S12]  /*0c50*/  STL [R1+0x88], R5 ;  /* 0x0000880501007387 */ /* 0x0003d80000100800 */
[----:B-1----:R-:W-:Y:S05]  /*0c60*/  @P0 BRA `(.L_x_9) ;  /* 0x0000000400380947 */ /* 0x002fea0003800000 */
[----:B------:R-:W1:Y:S01]  /*0c70*/  LDC.64 R14, c[0x0][0x628] ;  /* 0x00018a00ff0e7b82 */ /* 0x000e620000000a00 */
[----:B------:R-:W-:Y:S02]  /*0c80*/  IMAD.MOV.U32 R4, RZ, RZ, R19 ;  /* 0x000000ffff047224 */ /* 0x000fe400078e0013 */
[----:B------:R-:W-:-:S05]  /*0c90*/  IMAD.MOV.U32 R5, RZ, RZ, R23 ;  /* 0x000000ffff057224 */ /* 0x000fca00078e0017 */
[----:B------:R-:W2:Y:S08]  /*0ca0*/  LDC R10, c[0x0][0x630] ;  /* 0x00018c00ff0a7b82 */ /* 0x000eb00000000800 */
[----:B------:R-:W3:Y:S01]  /*0cb0*/  LDC.64 R16, c[0x0][0x620] ;  /* 0x00018800ff107b82 */ /* 0x000ee20000000a00 */
[----:B-1----:R-:W-:-:S04]  /*0cc0*/  ISETP.NE.U32.AND P0, PT, R14, RZ, PT ;  /* 0x000000ff0e00720c */ /* 0x002fc80003f05070 */
[----:B------:R-:W-:-:S13]  /*0cd0*/  ISETP.NE.AND.EX P0, PT, R15, RZ, PT, P0 ;  /* 0x000000ff0f00720c */ /* 0x000fda0003f05300 */
[----:B--23--:R-:W-:Y:S05]  /*0ce0*/  @!P0 BRA `(.L_x_10) ;  /* 0x0000000000288947 */ /* 0x00cfea0003800000 */
[----:B------:R-:W1:Y:S02]  /*0cf0*/  LDC R9, c[0x0][0x634] ;  /* 0x00018d00ff097b82 */ /* 0x000e640000000800 */
[----:B-1----:R-:W-:-:S05]  /*0d00*/  IADD3 R9, P0, R19, R9, RZ ;  /* 0x0000000913097210 */ /* 0x002fca0007f1e0ff */
[----:B------:R-:W-:-:S04]  /*0d10*/  IMAD.X R13, RZ, RZ, R23, P0 ;  /* 0x000000ffff0d7224 */ /* 0x000fc800000e0617 */
[----:B------:R-:W-:-:S04]  /*0d20*/  IMAD.WIDE.U32 R4, R13, R14, RZ ;  /* 0x0000000e0d047225 */ /* 0x000fc800078e00ff */
[----:B------:R-:W-:-:S04]  /*0d30*/  IMAD.WIDE.U32 R6, P0, R9, R15, R4 ;  /* 0x0000000f09067225 */ /* 0x000fc80007800004 */
[----:B------:R-:W-:-:S04]  /*0d40*/  IMAD.WIDE.U32 R4, R9, R14, RZ ;  /* 0x0000000e09047225 */ /* 0x000fc800078e00ff */
[----:B------:R-:W-:Y:S01]  /*0d50*/  IMAD.X R9, RZ, RZ, RZ, P0 ;  /* 0x000000ffff097224 */ /* 0x000fe200000e06ff */
[----:B------:R-:W-:Y:S01]  /*0d60*/  IADD3 RZ, P0, R5, R6, RZ ;  /* 0x0000000605ff7210 */ /* 0x000fe20007f1e0ff */
[----:B------:R-:W-:-:S04]  /*0d70*/  IMAD.MOV.U32 R8, RZ, RZ, R7 ;  /* 0x000000ffff087224 */ /* 0x000fc800078e0007 */
[----:B------:R-:W-:-:S08]  /*0d80*/  IMAD.WIDE.U32.X R4, R13, R15, R8, P0 ;  /* 0x0000000f0d047225 */ /* 0x000fd000000e0408 */
.L_x_10:
[----:B------:R-:W1:Y:S01]  /*0d90*/  LDC.64 R20, c[0x0][0x640] ;  /* 0x00019000ff147b82 */ /* 0x000e620000000a00 */
[-C--:B------:R-:W-:Y:S01]  /*0da0*/  SHF.R.U64 R22, R4, R10.reuse, R5 ;  /* 0x0000000a04167219 */ /* 0x080fe20000001205 */
[----:B------:R-:W-:Y:S01]  /*0db0*/  IMAD.MOV.U32 R4, RZ, RZ, R19 ;  /* 0x000000ffff047224 */ /* 0x000fe200078e0013 */
[----:B------:R-:W-:Y:S01]  /*0dc0*/  SHF.R.U32.HI R3, RZ, R10, R5 ;  /* 0x0000000aff037219 */ /* 0x000fe20000011605 */
[----:B------:R-:W-:Y:S01]  /*0dd0*/  IMAD.MOV.U32 R5, RZ, RZ, R23 ;  /* 0x000000ffff057224 */ /* 0x000fe200078e0017 */
[----:B------:R-:W-:Y:S01]  /*0de0*/  IADD3 R7, P0, RZ, -R22, RZ ;  /* 0x80000016ff077210 */ /* 0x000fe20007f1e0ff */
[----:B0-----:R-:W-:Y:S02]  /*0df0*/  IMAD R23, R11, R12, R2 ;  /* 0x0000000c0b177224 */ /* 0x001fe400078e0202 */
[----:B------:R-:W0:Y:S01]  /*0e00*/  LDC R8, c[0x0][0x618] ;  /* 0x00018600ff087b82 */ /* 0x000e220000000800 */
[----:B------:R-:W-:Y:S02]  /*0e10*/  IMAD.MOV.U32 R11, RZ, RZ, 0x1 ;  /* 0x00000001ff0b7424 */ /* 0x000fe400078e00ff */
[----:B------:R-:W-:-:S02]  /*0e20*/  IMAD.X R3, RZ, RZ, ~R3, P0 ;  /* 0x000000ffff037224 */ /* 0x000fc400000e0e03 */
[----:B------:R-:W-:-:S03]  /*0e30*/  IMAD.WIDE.U32 R4, R7, R16, R4 ;  /* 0x0000001007047225 */ /* 0x000fc600078e0004 */
[----:B------:R-:W2:Y:S01]  /*0e40*/  LDC R14, c[0x0][0x608] ;  /* 0x00018200ff0e7b82 */ /* 0x000ea20000000800 */
[----:B------:R-:W-:-:S04]  /*0e50*/  IMAD R6, R3, R16, RZ ;  /* 0x0000001003067224 */ /* 0x000fc800078e02ff */
[----:B------:R-:W-:-:S03]  /*0e60*/  IMAD R3, R7, R17, R6 ;  /* 0x0000001107037224 */ /* 0x000fc600078e0206 */
[----:B------:R-:W3:Y:S01]  /*0e70*/  LDC R18, c[0x0][0x658] ;  /* 0x00019600ff127b82 */ /* 0x000ee20000000800 */
[----:B------:R-:W-:Y:S01]  /*0e80*/  IMAD.IADD R3, R5, 0x1, R3 ;  /* 0x0000000105037824 */ /* 0x000fe200078e0203 */
[----:B-1----:R-:W-:Y:S01]  /*0e90*/  ISETP.NE.U32.AND P0, PT, R20, RZ, PT ;  /* 0x000000ff1400720c */ /* 0x002fe20003f05070 */
[----:B------:R-:W-:-:S03]  /*0ea0*/  IMAD.MOV.U32 R5, RZ, RZ, -0x1 ;  /* 0xffffffffff057424 */ /* 0x000fc600078e00ff */
[----:B------:R-:W-:Y:S02]  /*0eb0*/  ISETP.NE.AND.EX P0, PT, R21, RZ, PT, P0 ;  /* 0x000000ff1500720c */ /* 0x000fe40003f05300 */
[----:B------:R-:W1:Y:S01]  /*0ec0*/  LDC R13, c[0x0][0x600] ;  /* 0x00018000ff0d7b82 */ /* 0x000e620000000800 */
[-CC-:B0-----:R-:W-:Y:S02]  /*0ed0*/  SHF.R.U64 R10, R4, R8.reuse, R3.reuse ;  /* 0x00000008040a7219 */ /* 0x181fe40000001203 */
[----:B------:R-:W-:-:S05]  /*0ee0*/  SHF.R.U32.HI R3, RZ, R8, R3 ;  /* 0x00000008ff037219 */ /* 0x000fca0000011603 */
[----:B------:R-:W0:Y:S01]  /*0ef0*/  LDC R15, c[0x0][0x648] ;  /* 0x00019200ff0f7b82 */ /* 0x000e220000000800 */
[-CC-:B--2---:R-:W-:Y:S02]  /*0f00*/  SHF.R.U64 R19, R10, R14.reuse, R3.reuse ;  /* 0x0000000e0a137219 */ /* 0x184fe40000001203 */
[----:B------:R-:W-:-:S05]  /*0f10*/  SHF.R.U32.HI R3, RZ, R14, R3 ;  /* 0x0000000eff037219 */ /* 0x000fca0000011603 */
[----:B------:R-:W2:Y:S01]  /*0f20*/  LDC R17, c[0x0][0x638] ;  /* 0x00018e00ff117b82 */ /* 0x000ea20000000800 */
[-C--:B---3--:R-:W-:Y:S02]  /*0f30*/  SHF.L.U32 R2, R5, R18.reuse, RZ ;  /* 0x0000001205027219 */ /* 0x088fe400000006ff */
[--C-:B------:R-:W-:Y:S02]  /*0f40*/  SHF.R.U64 R12, R19, R18, R3.reuse ;  /* 0x00000012130c7219 */ /* 0x100fe40000001203 */
[----:B------:R-:W-:Y:S02]  /*0f50*/  LOP3.LUT R8, RZ, R2, RZ, 0x33, !PT ;  /* 0x00000002ff087212 */ /* 0x000fe400078e33ff */
[----:B------:R-:W-:Y:S01]  /*0f60*/  SHF.R.U32.HI R3, RZ, R18, R3 ;  /* 0x00000012ff037219 */ /* 0x000fe20000011603 */
[----:B------:R-:W3:Y:S01]  /*0f70*/  LDC R16, c[0x0][0x610] ;  /* 0x00018400ff107b82 */ /* 0x000ee20000000800 */
[----:B------:R-:W-:Y:S01]  /*0f80*/  IMAD.MOV.U32 R2, RZ, RZ, R12 ;  /* 0x000000ffff027224 */ /* 0x000fe200078e000c */
[----:B------:R-:W-:Y:S06]  /*0f90*/  @!P0 BRA `(.L_x_11) ;  /* 0x0000000000288947 */ /* 0x000fec0003800000 */
[----:B------:R-:W4:Y:S02]  /*0fa0*/  LDC R7, c[0x0][0x64c] ;  /* 0x00019300ff077b82 */ /* 0x000f240000000800 */
[----:B----4-:R-:W-:-:S05]  /*0fb0*/  IADD3 R7, P0, R12, R7, RZ ;  /* 0x000000070c077210 */ /* 0x010fca0007f1e0ff */
        /* <DEDUP_REMOVED lines=8> */
.L_x_11:
[----:B0-----:R-:W-:Y:S01]  /*1040*/  SHF.R.U64 R4, R2, R15, R3 ;  /* 0x0000000f02047219 */ /* 0x001fe20000001203 */
[----:B-1----:R-:W-:Y:S01]  /*1050*/  VIADD R5, R13, 0xffffffff ;  /* 0xffffffff0d057836 */ /* 0x002fe20000000000 */
[----:B------:R-:W-:Y:S02]  /*1060*/  SHF.L.U32 R2, R11, R18, RZ ;  /* 0x000000120b027219 */ /* 0x000fe400000006ff */
[----:B------:R-:W-:Y:S01]  /*1070*/  LOP3.LUT R3, R19, R8, RZ, 0xc0, !PT ;  /* 0x0000000813037212 */ /* 0x000fe200078ec0ff */
[----:B------:R-:W-:Y:S01]  /*1080*/  IMAD.MOV R6, RZ, RZ, -R4 ;  /* 0x000000ffff067224 */ /* 0x000fe200078e0a04 */
[----:B------:R-:W-:Y:S02]  /*1090*/  SEL R0, R0, R23, !P4 ;  /* 0x0000001700007207 */ /* 0x000fe40006000000 */
[----:B------:R-:W-:Y:S01]  /*10a0*/  LOP3.LUT R5, R10, R5, RZ, 0xc0, !PT ;  /* 0x000000050a057212 */ /* 0x000fe200078ec0ff */
[----:B------:R-:W-:Y:S01]  /*10b0*/  IMAD R3, R2, R4, R3 ;  /* 0x0000000402037224 */ /* 0x000fe200078e0203 */
[----:B------:R-:W-:Y:S01]  /*10c0*/  R2UR UR22, R22 ;  /* 0x00000000161672ca */ /* 0x000fe200000e0000 */
[----:B--2---:R-:W-:-:S02]  /*10d0*/  IMAD R2, R6, R17, R12 ;  /* 0x0000001106027224 */ /* 0x004fc400078e020c */
[----:B---3--:R-:W-:Y:S02]  /*10e0*/  IMAD R0, R3, R16, R0 ;  /* 0x0000001003007224 */ /* 0x008fe400078e0200 */
[----:B------:R-:W-:Y:S02]  /*10f0*/  IMAD R3, R2, R13, R5 ;  /* 0x0000000d02037224 */ /* 0x000fe400078e0205 */
[----:B------:R-:W-:-:S03]  /*1100*/  IMAD.MOV.U32 R4, RZ, RZ, 0x1 ;  /* 0x00000001ff047424 */ /* 0x000fc600078e00ff */
[----:B------:R-:W-:Y:S02]  /*1110*/  SEL R2, R3, R0, !P4 ;  /* 0x0000000003027207 */ /* 0x000fe40006000000 */
[----:B------:R-:W-:-:S03]  /*1120*/  SEL R0, R0, R3, !P4 ;  /* 0x0000000300007207 */ /* 0x000fc60006000000 */
[----:B------:R1:W-:Y:S04]  /*1130*/  STL [R1+0x88], R2 ;  /* 0x0000880201007387 */ /* 0x0003e80000100800 */
[----:B------:R1:W-:Y:S02]  /*1140*/  STL [R1+0x8c], R0 ;  /* 0x00008c0001007387 */ /* 0x0003e40000100800 */
.L_x_9:
[----:B------:R-:W-:-:S08]  /*1150*/  NOP ;  /* 0x0000000000007918 */ /* 0x000fd00000000000 */
[----:B------:R-:W2:Y:S02]  /*1160*/  USETMAXREG.TRY_ALLOC.CTAPOOL UP0, 0xe8 ;  /* 0x000000e8000079c8 */ /* 0x000ea40008000600 */
[----:B--2---:R-:W-:-:S13]  /*1170*/  PLOP3.LUT P0, PT, PT, PT, UP0, 0x80, 0x0 ;  /* 0x000000000000781c */ /* 0x004fda0003f0f008 */
[----:B------:R-:W-:Y:S05]  /*1180*/  @!P0 BRA `(.L_x_9) ;  /* 0xfffffffc00f08947 */ /* 0x000fea000383ffff */
[----:B------:R-:W-:Y:S01]  /*1190*/  ULDC.64 UR4, c[0x0][0x598] ;  /* 0x0001660000047ab9 */ /* 0x000fe20000000a00 */
[----:B------:R-:W-:Y:S01]  /*11a0*/  ULDC.64 UR16, c[0x0][0x208] ;  /* 0x0000820000107ab9 */ /* 0x000fe20000000a00 */
[----:B------:R-:W-:-:S04]  /*11b0*/  ISETP.NE.U32.AND P0, PT, RZ, UR4, PT ;  /* 0x00000004ff007c0c */ /* 0x000fc8000bf05070 */
[----:B------:R-:W-:-:S13]  /*11c0*/  ISETP.NE.AND.EX P0, PT, RZ, UR5, PT, P0 ;  /* 0x00000005ff007c0c */ /* 0x000fda000bf05300 */
[----:B------:R-:W-:Y:S05]  /*11d0*/  @!P0 BRA `(.L_x_12) ;  /* 0x0000000000208947 */ /* 0x000fea0003800000 */
[----:B-1----:R-:W1:Y:S02]  /*11e0*/  LDC.64 R2, c[0x0][0x598] ;  /* 0x00016600ff027b82 */ /* 0x002e640000000a00 */
[----:B-1----:R-:W2:Y:S02]  /*11f0*/  LDG.E.64 R2, desc[UR16][R2.64] ;  /* 0x0000001002027981 */ /* 0x002ea4000c1e1b00 */
[----:B--2---:R-:W-:-:S04]  /*1200*/  ISETP.NE.U32.AND P0, PT, R2, RZ, PT ;  /* 0x000000ff0200720c */ /* 0x004fc80003f05070 */
[----:B------:R-:W-:-:S13]  /*1210*/  ISETP.NE.AND.EX P0, PT, R3, RZ, PT, P0 ;  /* 0x000000ff0300720c */ /* 0x000fda0003f05300 */
[----:B------:R-:W-:Y:S05]  /*1220*/  @!P0 BRA `(.L_x_12) ;  /* 0x00000000000c8947 */ /* 0x000fea0003800000 */
[----:B------:R-:W2:Y:S02]  /*1230*/  LD.E R2, desc[UR16][R2.64] ;  /* 0x0000001002027980 */ /* 0x000ea4000c101900 */
[----:B--2---:R-:W-:Y:S01]  /*1240*/  R2UR UR20, R2 ;  /* 0x00000000021472ca */ /* 0x004fe200000e0000 */
[----:B------:R-:W-:-:S14]  /*1250*/  BRA `(.L_x_13) ;  /* 0x0000000000247947 */ /* 0x000fdc0003800000 */
.L_x_12:
[----:B------:R-:W-:Y:S02]  /*1260*/  ULDC.64 UR4, c[0x0][0x588] ;  /* 0x0001620000047ab9 */ /* 0x000fe40000000a00 */
[----:B------:R-:W-:-:S04]  /*1270*/  ISETP.NE.U32.AND P0, PT, RZ, UR4, PT ;  /* 0x00000004ff007c0c */ /* 0x000fc8000bf05070 */
[----:B------:R-:W-:-:S13]  /*1280*/  ISETP.NE.AND.EX P0, PT, RZ, UR5, PT, P0 ;  /* 0x00000005ff007c0c */ /* 0x000fda000bf05300 */
[----:B------:R-:W-:Y:S05]  /*1290*/  @!P0 BRA `(.L_x_14) ;  /* 0x0000000000108947 */ /* 0x000fea0003800000 */
[----:B-1----:R-:W1:Y:S02]  /*12a0*/  LDC.64 R2, c[0x0][0x588] ;  /* 0x00016200ff027b82 */ /* 0x002e640000000a00 */
[----:B-1----:R-:W2:Y:S02]  /*12b0*/  LDG.E R2, desc[UR16][R2.64] ;  /* 0x0000001002027981 */ /* 0x002ea4000c1e1900 */
[----:B--2---:R-:W-:Y:S01]  /*12c0*/  R2UR UR20, R2 ;  /* 0x00000000021472ca */ /* 0x004fe200000e0000 */
[----:B------:R-:W-:-:S14]  /*12d0*/  BRA `(.L_x_13) ;  /* 0x0000000000047947 */ /* 0x000fdc0003800000 */
.L_x_14:
[----:B------:R-:W-:-:S05]  /*12e0*/  ULDC UR20, c[0x0][0x580] ;  /* 0x0001600000147ab9 */ /* 0x000fca0000000800 */
.L_x_13:
[----:B------:R-:W-:Y:S02]  /*12f0*/  ULDC.64 UR4, c[0x0][0x5a0] ;  /* 0x0001680000047ab9 */ /* 0x000fe40000000a00 */
        /* <DEDUP_REMOVED lines=11> */
.L_x_15:
        /* <DEDUP_REMOVED lines=8> */
.L_x_17:
[----:B------:R-:W-:-:S05]  /*1430*/  ULDC UR21, c[0x0][0x584] ;  /* 0x0001610000157ab9 */ /* 0x000fca0000000800 */
.L_x_16:
[----:B------:R-:W-:-:S13]  /*1440*/  LOP3.LUT P0, RZ, R4, 0xff, RZ, 0xc0, !PT ;  /* 0x000000ff04ff7812 */ /* 0x000fda000780c0ff */
[----:B------:R-:W-:Y:S05]  /*1450*/  @!P0 EXIT ;  /* 0x000000000000894d */ /* 0x000fea0003800000 */
[----:B------:R-:W-:Y:S01]  /*1460*/  ULDC UR4, c[0x0][0x28c] ;  /* 0x0000a30000047ab9 */ /* 0x000fe20000000800 */
[----:B------:R-:W-:Y:S02]  /*1470*/  ULOP3.LUT UR23, UR13, 0x1, URZ, 0xfc, !UPT ;  /* 0x000000010d177892 */ /* 0x000fe4000f8efc3f */
[----:B------:R-:W-:-:S04]  /*1480*/  UIADD3 UR4, UR4, 0x1f, URZ ;  /* 0x0000001f04047890 */ /* 0x000fc8000fffe03f */
[----:B------:R-:W-:-:S04]  /*1490*/  USHF.R.S32.HI UR5, URZ, 0x1f, UR4 ;  /* 0x0000001f3f057899 */ /* 0x000fc80008011404 */
[----:B------:R-:W-:-:S03]  /*14a0*/  ULEA.HI UR5, UR5, UR4, URZ, 0x5 ;  /* 0x0000000405057291 */ /* 0x000fc6000f8f283f */
[----:B------:R-:W-:Y:S01]  /*14b0*/  UMOV UR4, URZ ;  /* 0x0000003f00047c82 */ /* 0x000fe20008000000 */
[----:B------:R-:W-:-:S03]  /*14c0*/  USHF.R.S32.HI UR12, URZ, 0x5, UR5 ;  /* 0x000000053f0c7899 */ /* 0x000fc60008011405 */
[----:B------:R-:W-:-:S09]  /*14d0*/  UMOV UR5, URZ ;  /* 0x0000003f00057c82 */ /* 0x000fd20008000000 */
.L_x_300:
[----:B-1----:R-:W1:Y:S01]  /*14e0*/  S2R R0, SR_TID.X ;  /* 0x0000000000007919 */ /* 0x002e620000002100 */
[----:B--2---:R-:W2:Y:S01]  /*14f0*/  S2UR UR11, SR_CgaCtaId ;  /* 0x00000000000b79c3 */ /* 0x004ea20000008800 */
[----:B------:R-:W-:Y:S01]  /*1500*/  UMOV UR14, 0x400 ;  /* 0x00000400000e7882 */ /* 0x000fe20000000000 */
[----:B------:R-:W-:Y:S01]  /*1510*/  UMOV UR6, URZ ;  /* 0x0000003f00067c82 */ /* 0x000fe20008000000 */
[----:B------:R-:W-:Y:S01]  /*1520*/  STL [R1+0x74], RZ ;  /* 0x000074ff01007387 */ /* 0x000fe20000100800 */
[----:B------:R-:W-:Y:S01]  /*1530*/  UMOV UR7, URZ ;  /* 0x0000003f00077c82 */ /* 0x000fe20008000000 */
[----:B------:R-:W-:Y:S01]  /*1540*/  UMOV UR8, URZ ;  /* 0x0000003f00087c82 */ /* 0x000fe20008000000 */
[----:B------:R-:W-:Y:S01]  /*1550*/  UMOV UR18, UR5 ;  /* 0x0000000500127c82 */ /* 0x000fe20008000000 */
[----:B------:R-:W-:Y:S01]  /*1560*/  STL [R1+0x70], RZ ;  /* 0x000070ff01007387 */ /* 0x000fe20000100800 */
[----:B---3--:R-:W3:Y:S01]  /*1570*/  LDC R2, c[0x0][0x28c] ;  /* 0x0000a300ff027b82 */ /* 0x008ee20000000800 */
[----:B------:R-:W-:-:S02]  /*1580*/  CS2R R4, SRZ ;  /* 0x0000000000047805 */ /* 0x000fc4000001ff00 */
[----:B------:R-:W-:Y:S01]  /*1590*/  CS2R R6, SRZ ;  /* 0x0000000000067805 */ /* 0x000fe2000001ff00 */
[----:B------:R-:W-:Y:S01]  /*15a0*/  STL [R1+0x6c], RZ ;  /* 0x00006cff01007387 */ /* 0x000fe20000100800 */
[----:B------:R-:W-:Y:S02]  /*15b0*/  CS2R R8, SRZ ;  /* 0x0000000000087805 */ /* 0x000fe4000001ff00 */
[----:B------:R-:W-:Y:S02]  /*15c0*/  CS2R R10, SRZ ;  /* 0x00000000000a7805 */ /* 0x000fe4000001ff00 */
[----:B------:R-:W-:Y:S01]  /*15d0*/  CS2R R12, SRZ ;  /* 0x00000000000c7805 */ /* 0x000fe2000001ff00 */
[----:B------:R-:W-:Y:S01]  /*15e0*/  STL [R1+0x68], RZ ;  /* 0x000068ff01007387 */ /* 0x000fe20000100800 */
[----:B------:R-:W-:Y:S02]  /*15f0*/  CS2R R14, SRZ ;  /* 0x00000000000e7805 */ /* 0x000fe4000001ff00 */
[----:B------:R-:W-:-:S02]  /*1600*/  CS2R R16, SRZ ;  /* 0x0000000000107805 */ /* 0x000fc4000001ff00 */
[----:B0-----:R-:W-:Y:S01]  /*1610*/  CS2R R18, SRZ ;  /* 0x0000000000127805 */ /* 0x001fe2000001ff00 */
[----:B------:R-:W-:Y:S01]  /*1620*/  STL [R1+0x64], RZ ;  /* 0x000064ff01007387 */ /* 0x000fe20000100800 */
[----:B------:R-:W-:Y:S02]  /*1630*/  CS2R R20, SRZ ;  /* 0x0000000000147805 */ /* 0x000fe4000001ff00 */
[----:B------:R-:W-:Y:S02]  /*1640*/  CS2R R22, SRZ ;  /* 0x0000000000167805 */ /* 0x000fe4000001ff00 */
[----:B------:R-:W-:Y:S01]  /*1650*/  CS2R R152, SRZ ;  /* 0x0000000000987805 */ /* 0x000fe2000001ff00 */
[----:B------:R-:W-:Y:S01]  /*1660*/  STL [R1+0x60], RZ ;  /* 0x000060ff01007387 */ /* 0x000fe20000100800 */
[----:B--2---:R-:W-:Y:S01]  /*1670*/  ULEA UR14, UR11, UR14, 0x18 ;  /* 0x0000000e0b0e7291 */ /* 0x004fe2000f8ec03f */
[----:B------:R-:W-:Y:S02]  /*1680*/  CS2R R154, SRZ ;  /* 0x00000000009a7805 */ /* 0x000fe4000001ff00 */
[----:B------:R-:W-:Y:S01]  /*1690*/  CS2R R156, SRZ ;  /* 0x00000000009c7805 */ /* 0x000fe2000001ff00 */
[----:B------:R-:W-:Y:S01]  /*16a0*/  STL [R1+0x5c], RZ ;  /* 0x00005cff01007387 */ /* 0x000fe20000100800 */
[----:B------:R-:W-:-:S02]  /*16b0*/  CS2R R158, SRZ ;  /* 0x00000000009e7805 */ /* 0x000fc4000001ff00 */
[----:B------:R-:W-:Y:S02]  /*16c0*/  CS2R R160, SRZ ;  /* 0x0000000000a07805 */ /* 0x000fe4000001ff00 */
[----:B------:R-:W-:Y:S02]  /*16d0*/  CS2R R162, SRZ ;  /* 0x0000000000a27805 */ /* 0x000fe4000001ff00 */
[----:B-1----:R-:W-:Y:S01]  /*16e0*/  LOP3.LUT R0, R0, 0x80, RZ, 0xc0, !PT ;  /* 0x0000008000007812 */ /* 0x002fe200078ec0ff */
[----:B------:R-:W-:Y:S01]  /*16f0*/  STL [R1+0x58], RZ ;  /* 0x000058ff01007387 */ /* 0x000fe20000100800 */
[----:B---3--:R-:W-:Y:S02]  /*1700*/  ISETP.GE.AND P0, PT, R2, 0x1, PT ;  /* 0x000000010200780c */ /* 0x008fe40003f06270 */
[----:B------:R-:W-:Y:S02]  /*1710*/  CS2R R2, SRZ ;  /* 0x0000000000027805 */ /* 0x000fe4000001ff00 */
[----:B------:R-:W-:Y:S01]  /*1720*/  SHF.R.U32.HI R0, RZ, 0x7, R0 ;  /* 0x00000007ff007819 */ /* 0x000fe20000011600 */
[----:B------:R-:W-:Y:S01]  /*1730*/  STL [R1+0x54], RZ ;  /* 0x000054ff01007387 */ /* 0x000fe20000100800 */
[----:B------:R-:W-:-:S02]  /*1740*/  CS2R R164, SRZ ;  /* 0x0000000000a47805 */ /* 0x000fc4000001ff00 */
[----:B------:R-:W-:Y:S02]  /*1750*/  CS2R R166, SRZ ;  /* 0x0000000000a67805 */ /* 0x000fe4000001ff00 */
[----:B------:R-:W-:Y:S01]  /*1760*/  CS2R R168, SRZ ;  /* 0x0000000000a87805 */ /* 0x000fe2000001ff00 */
[----:B------:R-:W-:Y:S01]  /*1770*/  STL [R1+0x50], RZ ;  /* 0x000050ff01007387 */ /* 0x000fe20000100800 */
[----:B------:R-:W-:Y:S02]  /*1780*/  CS2R R170, SRZ ;  /* 0x0000000000aa7805 */ /* 0x000fe4000001ff00 */
[----:B------:R-:W-:Y:S02]  /*1790*/  CS2R R172, SRZ ;  /* 0x0000000000ac7805 */ /* 0x000fe4000001ff00 */
[----:B------:R-:W-:Y:S01]  /*17a0*/  CS2R R174, SRZ ;  /* 0x0000000000ae7805 */ /* 0x000fe2000001ff00 */
[----:B------:R-:W0:Y:S01]  /*17b0*/  SHFL.IDX PT, R0, R0, RZ, 0x1f ;  /* 0x00001fff00007589 */ /* 0x000e2200000e0000 */
[----:B------:R-:W-:-:S02]  /*17c0*/  CS2R R176, SRZ ;  /* 0x0000000000b07805 */ /* 0x000fc4000001ff00 */
[----:B------:R-:W-:Y:S02]  /*17d0*/  CS2R R178, SRZ ;  /* 0x0000000000b27805 */ /* 0x000fe4000001ff00 */
[----:B------:R-:W-:Y:S01]  /*17e0*/  CS2R R180, SRZ ;  /* 0x0000000000b47805 */ /* 0x000fe2000001ff00 */
[----:B------:R1:W-:Y:S01]  /*17f0*/  STL [R1+0x4c], RZ ;  /* 0x00004cff01007387 */ /* 0x0003e20000100800 */
[----:B------:R-:W-:Y:S02]  /*1800*/  CS2R R182, SRZ ;  /* 0x0000000000b67805 */ /* 0x000fe4000001ff00 */
[----:B------:R-:W-:Y:S02]  /*1810*/  CS2R R184, SRZ ;  /* 0x0000000000b87805 */ /* 0x000fe4000001ff00 */
[----:B------:R-:W-:Y:S01]  /*1820*/  CS2R R186, SRZ ;  /* 0x0000000000ba7805 */ /* 0x000fe2000001ff00 */
[----:B------:R1:W-:Y:S01]  /*1830*/  STL [R1+0x48], RZ ;  /* 0x000048ff01007387 */ /* 0x0003e20000100800 */
        /* <DEDUP_REMOVED lines=14> */
[----:B------:R-:W-:Y:S02]  /*1920*/  CS2R R210, SRZ ;  /* 0x0000000000d27805 */ /* 0x000fe4000001ff00 */
[----:B0-----:R-:W-:Y:S01]  /*1930*/  R2UR UR9, R0 ;  /* 0x00000000000972ca */ /* 0x001fe200000e0000 */
[----:B------:R1:W-:Y:S01]  /*1940*/  STL [R1+0x38], RZ ;  /* 0x000038ff01007387 */ /* 0x0003e20000100800 */
[----:B------:R-:W-:Y:S01]  /*1950*/  IMAD.MOV.U32 R0, RZ, RZ, RZ ;  /* 0x000000ffff007224 */ /* 0x000fe200078e00ff */
[----:B------:R-:W-:-:S02]  /*1960*/  CS2R R212, SRZ ;  /* 0x0000000000d47805 */ /* 0x000fc4000001ff00 */
[----:B------:R-:W-:Y:S01]  /*1970*/  CS2R R214, SRZ ;  /* 0x0000000000d67805 */ /* 0x000fe2000001ff00 */
[----:B------:R1:W-:Y:S01]  /*1980*/  STL [R1+0x34], RZ ;  /* 0x000034ff01007387 */ /* 0x0003e20000100800 */
[----:B------:R-:W-:Y:S02]  /*1990*/  CS2R R216, SRZ ;  /* 0x0000000000d87805 */ /* 0x000fe4000001ff00 */
[----:B------:R-:W-:Y:S02]  /*19a0*/  CS2R R218, SRZ ;  /* 0x0000000000da7805 */ /* 0x000fe4000001ff00 */
[----:B------:R-:W-:Y:S01]  /*19b0*/  CS2R R220, SRZ ;  /* 0x0000000000dc7805 */ /* 0x000fe2000001ff00 */
[----:B------:R1:W-:Y:S01]  /*19c0*/  STL [R1+0x30], RZ ;  /* 0x000030ff01007387 */ /* 0x0003e20000100800 */
[----:B------:R-:W-:Y:S02]  /*19d0*/  CS2R R222, SRZ ;  /* 0x0000000000de7805 */ /* 0x000fe4000001ff00 */
[----:B------:R-:W-:Y:S01]  /*19e0*/  CS2R R224, SRZ ;  /* 0x0000000000e07805 */ /* 0x000fe2000001ff00 */
[----:B------:R-:W-:Y:S01]  /*19f0*/  IMAD.MOV.U32 R226, RZ, RZ, RZ ;  /* 0x000000ffffe27224 */ /* 0x000fe200078e00ff */
[----:B------:R1:W-:Y:S01]  /*1a00*/  STL [R1+0x2c], RZ ;  /* 0x00002cff01007387 */ /* 0x0003e20000100800 */
[----:B------:R-:W-:Y:S01]  /*1a10*/  ULEA.HI UR10, UR9, UR9, URZ, 0x1 ;  /* 0x00000009090a7291 */ /* 0x000fe2000f8f083f */
[----:B------:R-:W-:Y:S01]  /*1a20*/  IMAD.U32 R227, RZ, RZ, UR4 ;  /* 0x00000004ffe37e24 */ /* 0x000fe2000f8e00ff */
[----:B------:R-:W-:Y:S01]  /*1a30*/  CS2R R88, SRZ ;  /* 0x0000000000587805 */ /* 0x000fe2000001ff00 */
[----:B------:R1:W-:Y:S01]  /*1a40*/  STL [R1+0x28], RZ ;  /* 0x000028ff01007387 */ /* 0x0003e20000100800 */
[----:B------:R-:W-:Y:S01]  /*1a50*/  ULOP3.LUT UR10, UR10, 0x1ffffe, URZ, 0xc0, !UPT ;  /* 0x001ffffe0a0a7892 */ /* 0x000fe2000f8ec03f */
[----:B------:R-:W-:-:S02]  /*1a60*/  CS2R R90, SRZ ;  /* 0x00000000005a7805 */ /* 0x000fc4000001ff00 */
[----:B------:R-:W-:Y:S01]  /*1a70*/  CS2R R92, SRZ ;  /* 0x00000000005c7805 */ /* 0x000fe2000001ff00 */
[----:B------:R1:W-:Y:S01]  /*1a80*/  STL [R1+0x24], RZ ;  /* 0x000024ff01007387 */ /* 0x0003e20000100800 */
[----:B------:R-:W-:Y:S01]  /*1a90*/  UIADD3 UR10, UR9, -UR10, URZ ;  /* 0x8000000a090a7290 */ /* 0x000fe2000fffe03f */
[----:B------:R-:W-:Y:S02]  /*1aa0*/  CS2R R94, SRZ ;  /* 0x00000000005e7805 */ /* 0x000fe4000001ff00 */
[----:B------:R-:W-:Y:S01]  /*1ab0*/  CS2R R96, SRZ ;  /* 0x0000000000607805 */ /* 0x000fe2000001ff00 */
[----:B------:R1:W-:Y:S01]  /*1ac0*/  STL [R1+0x20], RZ ;  /* 0x000020ff01007387 */ /* 0x0003e20000100800 */
[----:B------:R-:W-:Y:S01]  /*1ad0*/  ULEA UR10, UR10, UR14, 0xb ;  /* 0x0000000e0a0a7291 */ /* 0x000fe2000f8e583f */
[----:B------:R-:W-:Y:S02]  /*1ae0*/  CS2R R98, SRZ ;  /* 0x0000000000627805 */ /* 0x000fe4000001ff00 */
[----:B------:R-:W-:Y:S01]  /*1af0*/  CS2R R100, SRZ ;  /* 0x0000000000647805 */ /* 0x000fe2000001ff00 */
[----:B------:R1:W-:Y:S01]  /*1b00*/  STL [R1+0x1c], RZ ;  /* 0x00001cff01007387 */ /* 0x0003e20000100800 */
[----:B------:R-:W-:Y:S01]  /*1b10*/  UIADD3 UR10, UR10, 0x200, URZ ;  /* 0x000002000a0a7890 */ /* 0x000fe2000fffe03f */
[----:B------:R-:W-:-:S02]  /*1b20*/  CS2R R102, SRZ ;  /* 0x0000000000667805 */ /* 0x000fc4000001ff00 */
[----:B------:R-:W-:Y:S01]  /*1b30*/  CS2R R104, SRZ ;  /* 0x0000000000687805 */ /* 0x000fe2000001ff00 */
[----:B------:R1:W-:Y:S01]  /*1b40*/  STL [R1+0x18], RZ ;  /* 0x000018ff01007387 */ /* 0x0003e20000100800 */
[----:B------:R-:W-:Y:S01]  /*1b50*/  USHF.R.U32.HI UR10, URZ, 0x4, UR10 ;  /* 0x000000043f0a7899 */ /* 0x000fe2000801160a */
[----:B------:R-:W-:Y:S02]  /*1b60*/  CS2R R106, SRZ ;  /* 0x00000000006a7805 */ /* 0x000fe4000001ff00 */
[----:B------:R-:W-:Y:S01]  /*1b70*/  CS2R R108, SRZ ;  /* 0x00000000006c7805 */ /* 0x000fe2000001ff00 */
[----:B------:R1:W-:Y:S01]  /*1b80*/  STL [R1+0x14], RZ ;  /* 0x000014ff01007387 */ /* 0x0003e20000100800 */
[----:B------:R-:W-:Y:S01]  /*1b90*/  ULOP3.LUT UR15, UR10, 0x3fff, URZ, 0xc0, !UPT ;  /* 0x00003fff0a0f7892 */ /* 0x000fe2000f8ec03f */
        /* <DEDUP_REMOVED lines=18> */
[----:B------:R1:W-:Y:S01]  /*1cc0*/  STL [R1], RZ ;  /* 0x000000ff01007387 */ /* 0x0003e20000100800 */
[----:B------:R-:W-:-:S02]  /*1cd0*/  CS2R R138, SRZ ;  /* 0x00000000008a7805 */ /* 0x000fc4000001ff00 */
[----:B------:R-:W-:Y:S02]  /*1ce0*/  CS2R R140, SRZ ;  /* 0x00000000008c7805 */ /* 0x000fe4000001ff00 */
[----:B------:R-:W-:Y:S02]  /*1cf0*/  CS2R R142, SRZ ;  /* 0x00000000008e7805 */ /* 0x000fe4000001ff00 */
[----:B------:R-:W-:Y:S02]  /*1d00*/  CS2R R144, SRZ ;  /* 0x0000000000907805 */ /* 0x000fe4000001ff00 */
[----:B------:R-:W-:Y:S02]  /*1d10*/  CS2R R146, SRZ ;  /* 0x0000000000927805 */ /* 0x000fe4000001ff00 */
[----:B------:R-:W-:Y:S02]  /*1d20*/  CS2R R148, SRZ ;  /* 0x0000000000947805 */ /* 0x000fe4000001ff00 */
[----:B------:R-:W-:-:S02]  /*1d30*/  CS2R R150, SRZ ;  /* 0x0000000000967805 */ /* 0x000fc4000001ff00 */
[----:B------:R-:W-:Y:S02]  /*1d40*/  CS2R R24, SRZ ;  /* 0x0000000000187805 */ /* 0x000fe4000001ff00 */
[----:B------:R-:W-:Y:S02]  /*1d50*/  CS2R R26, SRZ ;  /* 0x00000000001a7805 */ /* 0x000fe4000001ff00 */
[----:B------:R-:W-:Y:S02]  /*1d60*/  CS2R R28, SRZ ;  /* 0x00000000001c7805 */ /* 0x000fe4000001ff00 */
[----:B----4-:R-:W-:Y:S02]  /*1d70*/  CS2R R30, SRZ ;  /* 0x00000000001e7805 */ /* 0x010fe4000001ff00 */
[----:B------:R-:W-:Y:S02]  /*1d80*/  CS2R R32, SRZ ;  /* 0x0000000000207805 */ /* 0x000fe4000001ff00 */
        /* <DEDUP_REMOVED lines=26> */
[----:B------:R-:W-:Y:S01]  /*1f30*/  CS2R R86, SRZ ;  /* 0x0000000000567805 */ /* 0x000fe2000001ff00 */
[----:B-1----:R-:W-:Y:S06]  /*1f40*/  @!P0 BRA `(.L_x_18) ;  /* 0x0000001000608947 */ /* 0x002fec0003800000 */
[----:B------:R-:W-:-:S06]  /*1f50*/  UISETP.NE.AND UP0, UPT, UR23, 0x3, UPT ;  /* 0x000000031700788c */ /* 0x000fcc000bf05270 */
[----:B------:R-:W-:-:S13]  /*1f60*/  PLOP3.LUT P1, PT, PT, PT, UP0, 0x80, 0x0 ;  /* 0x000000000000781c */ /* 0x000fda0003f2f008 */
[----:B------:R-:W-:Y:S05]  /*1f70*/  @!P1 BRA `(.L_x_19) ;  /* 0x0000000000049947 */ /* 0x000fea0003800000 */
[----:B------:R-:W-:Y:S01]  /*1f80*/  BPT.TRAP 0x1 ;  /* 0x000000040000795c */ /* 0x000fe20000300000 */
.L_x_19:
[----:B------:R-:W-:Y:S01]  /*1f90*/  ULEA UR7, UR5, UR14, 0x3 ;  /* 0x0000000e05077291 */ /* 0x000fe2000f8e183f */
[----:B------:R-:W-:-:S05]  /*1fa0*/  IMAD.U32 R0, RZ, RZ, UR4 ;  /* 0x00000004ff007e24 */ /* 0x000fca000f8e00ff */
[----:B------:R-:W-:-:S04]  /*1fb0*/  SHF.L.U32 R0, R0, 0x1f, RZ ;  /* 0x0000001f00007819 */ /* 0x000fc800000006ff */
[----:B------:R0:W1:Y:S01]  /*1fc0*/  SYNCS.PHASECHK.TRANS64.TRYWAIT P0, [UR7], R0 ;  /* 0x00000000ff0075a7 */ /* 0x0000620008000147 */
[----:B------:R-:W-:Y:S05]  /*1fd0*/  @!P1 BRA `(.L_x_20) ;  /* 0x0000000000049947 */ /* 0x000fea0003800000 */
[----:B------:R-:W-:Y:S01]  /*1fe0*/  BPT.TRAP 0x1 ;  /* 0x000000040000795c */ /* 0x000fe20000300000 */
.L_x_20:
[----:B------:R2:W-:Y:S01]  /*1ff0*/  STL [R1+0x74], RZ ;  /* 0x000074ff01007387 */ /* 0x0005e20000100800 */
[----:B------:R-:W-:Y:S01]  /*2000*/  UMOV UR6, 0x1 ;  /* 0x0000000100067882 */ /* 0x000fe20000000000 */
[----:B-1----:R-:W-:Y:S05]  /*2010*/  @P0 BRA `(.L_x_21) ;  /* 0x0000000000080947 */ /* 0x002fea0003800000 */
[----:B------:R-:W1:Y:S02]  /*2020*/  SYNCS.PHASECHK.TRANS64.TRYWAIT P0, [UR7], R0 ;  /* 0x00000000ff0075a7 */ /* 0x000e640008000147 */
[----:B-1----:R-:W-:Y:S05]  /*2030*/  @!P0 BRA `(.L_x_22) ;  /* 0x000000ec005c8947 */ /* 0x002fea0003800000 */
.L_x_21:
[----:B------:R3:W-:Y:S01]  /*2040*/  STL [R1+0x70], RZ ;  /* 0x000070ff01007387 */ /* 0x0007e20000100800 */
[----:B------:R-:W-:Y:S01]  /*2050*/  UIADD3 UR7, UR14, 0x24200, URZ ;  /* 0x000242000e077890 */ /* 0x000fe2000fffe03f */
[----:B------:R-:W-:Y:S01]  /*2060*/  WARPGROUP.ARRIVE ;  /* 0x00000000000079c5 */ /* 0x000fe20000000000 */
[----:B------:R-:W-:Y:S01]  /*2070*/  ULOP3.LUT UR8, UR15, 0x10000, URZ, 0xfc, !UPT ;  /* 0x000100000f087892 */ /* 0x000fe2000f8efc3f */
[----:B------:R3:W-:Y:S01]  /*2080*/  STL [R1+0x6c], RZ ;  /* 0x00006cff01007387 */ /* 0x0007e20000100800 */
[----:B------:R-:W-:Y:S01]  /*2090*/  USHF.R.U32.HI UR7, URZ, 0x4, UR7 ;  /* 0x000000043f077899 */ /* 0x000fe20008011607 */
[----:B01----:R-:W-:Y:S01]  /*20a0*/  IMAD.MOV.U32 R0, RZ, RZ, RZ ;  /* 0x000000ffff007224 */ /* 0x003fe200078e00ff */
[----:B------:R-:W-:Y:S01]  /*20b0*/  ULEA UR8, UR5, UR8, 0x9 ;  /* 0x0000000805087291 */ /* 0x000fe2000f8e483f */
[----:B------:R3:W-:Y:S01]  /*20c0*/  STL [R1+0x68], RZ ;  /* 0x000068ff01007387 */ /* 0x0007e20000100800 */
[----:B------:R-:W-:Y:S01]  /*20d0*/  ULOP3.LUT UR7, UR7, 0x3fff, URZ, 0xc0, !UPT ;  /* 0x00003fff07077892 */ /* 0x000fe2000f8ec03f */
[----:B------:R-:W-:Y:S01]  /*20e0*/  CS2R R2, SRZ ;  /* 0x0000000000027805 */ /* 0x000fe2000001ff00 */
[----:B------:R-:W-:Y:S01]  /*20f0*/  UMOV UR9, 0xc0000010 ;  /* 0xc000001000097882 */ /* 0x000fe20000000000 */
[----:B------:R3:W-:Y:S01]  /*2100*/  STL [R1+0x64], RZ ;  /* 0x000064ff01007387 */ /* 0x0007e20000100800 */
[----:B------:R-:W-:Y:S01]  /*2110*/  ULOP3.LUT UR7, UR7, 0x10000, URZ, 0xfc, !UPT ;  /* 0x0001000007077892 */ /* 0x000fe2000f8efc3f */
[----:B------:R-:W-:Y:S01]  /*2120*/  CS2R R4, SRZ ;  /* 0x0000000000047805 */ /* 0x000fe2000001ff00 */
[----:B------:R-:W-:Y:S01]  /*2130*/  UMOV UR11, 0xc0000010 ;  /* 0xc0000010000b7882 */ /* 0x000fe20000000000 */
[----:B------:R3:W-:Y:S01]  /*2140*/  STL [R1+0x60], RZ ;  /* 0x000060ff01007387 */ /* 0x0007e20000100800 */
[----:B------:R-:W-:Y:S01]  /*2150*/  ULEA UR10, UR5, UR7, 0x8 ;  /* 0x00000007050a7291 */ /* 0x000fe2000f8e403f */
[----:B------:R-:W-:-:S02]  /*2160*/  CS2R R6, SRZ ;  /* 0x0000000000067805 */ /* 0x000fc4000001ff00 */
[----:B------:R-:W-:Y:S01]  /*2170*/  CS2R R8, SRZ ;  /* 0x0000000000087805 */ /* 0x000fe2000001ff00 */
[----:B------:R3:W-:Y:S01]  /*2180*/  STL [R1+0x5c], RZ ;  /* 0x00005cff01007387 */ /* 0x0007e20000100800 */
[----:B------:R-:W-:Y:S01]  /*2190*/  ULDC UR7, c[0x0][0x50c] ;  /* 0x0001430000077ab9 */ /* 0x000fe20000000800 */
[----:B------:R-:W-:Y:S01]  /*21a0*/  CS2R R10, SRZ ;  /* 0x00000000000a7805 */ /* 0x000fe2000001ff00 */
[----:B------:R-:W-:Y:S01]  /*21b0*/  UISETP.NE.AND UP0, UPT, UR7, 0x1, UPT ;  /* 0x000000010700788c */ /* 0x000fe2000bf05270 */
[----:B------:R3:W-:Y:S01]  /*21c0*/  STL [R1+0x58], RZ ;  /* 0x000058ff01007387 */ /* 0x0007e20000100800 */
[----:B------:R-:W-:Y:S01]  /*21d0*/  CS2R R12, SRZ ;  /* 0x00000000000c7805 */ /* 0x000fe2000001ff00 */
[----:B------:R-:W-:Y:S01]  /*21e0*/  QGMMA.64x128x32.F32.E4M3.E4M3 R88, gdesc[UR8], RZ, !UPT ;  /* 0x01e00000085879f3 */ /* 0x000fe2000c7008ff */
[----:B------:R-:W-:Y:S01]  /*21f0*/  USEL UR7, URZ, 0x1, UP0 ;  /* 0x000000013f077887 */ /* 0x000fe20008000000 */
[----:B------:R3:W-:Y:S01]  /*2200*/  STL [R1+0x54], RZ ;  /* 0x000054ff01007387 */ /* 0x0007e20000100800 */
[----:B------:R-:W-:Y:S01]  /*2210*/  UIADD3 UR8, UR8, 0x100, URZ ;  /* 0x0000010008087890 */ /* 0x000fe2000fffe03f */
[----:B------:R-:W-:Y:S01]  /*2220*/  CS2R R14, SRZ ;  /* 0x00000000000e7805 */ /* 0x000fe2000001ff00 */
[----:B------:R-:W-:Y:S01]  /*2230*/  UMOV UR9, 0xc0000010 ;  /* 0xc000001000097882 */ /* 0x000fe20000000000 */
[----:B------:R3:W-:Y:S01]  /*2240*/  STL [R1+0x50], RZ ;  /* 0x000050ff01007387 */ /* 0x0007e20000100800 */
[----:B------:R-:W-:-:S02]  /*2250*/  ISETP.NE.AND P0, PT, RZ, UR7, PT ;  /* 0x00000007ff007c0c */ /* 0x000fc4000bf05270 */
[----:B------:R-:W-:Y:S02]  /*2260*/  CS2R R16, SRZ ;  /* 0x0000000000107805 */ /* 0x000fe4000001ff00 */
[----:B------:R-:W-:Y:S01]  /*2270*/  CS2R R18, SRZ ;  /* 0x0000000000127805 */ /* 0x000fe2000001ff00 */
[----:B------:R3:W-:Y:S01]  /*2280*/  STL [R1+0x4c], RZ ;  /* 0x00004cff01007387 */ /* 0x0007e20000100800 */
[----:B------:R-:W-:Y:S01]  /*2290*/  CS2R R20, SRZ ;  /* 0x0000000000147805 */ /* 0x000fe2000001ff00 */
[----:B------:R-:W-:Y:S01]  /*22a0*/  QGMMA.64x128x32.F32.E4M3.E4M3 R24, gdesc[UR8], RZ, !UPT, gsb0 ;  /* 0x01e00000081879f3 */ /* 0x000fe2000c0008ff */
[----:B------:R-:W-:Y:S01]  /*22b0*/  CS2R R22, SRZ ;  /* 0x0000000000167805 */ /* 0x000fe2000001ff00 */
[----:B------:R3:W-:Y:S01]  /*22c0*/  STL [R1+0x48], RZ ;  /* 0x000048ff01007387 */ /* 0x0007e20000100800 */
[----:B------:R-:W-:Y:S02]  /*22d0*/  CS2R R152, SRZ ;  /* 0x0000000000987805 */ /* 0x000fe4000001ff00 */
        /* <DEDUP_REMOVED lines=47> */
[----:B------:R-:W-:Y:S01]  /*25d0*/  CS2R R224, SRZ ;  /* 0x0000000000e07805 */ /* 0x000fe2000001ff00 */
[----:B------:R-:W-:Y:S02]  /*25e0*/  IMAD.MOV.U32 R226, RZ, RZ, RZ ;  /* 0x000000ffffe27224 */ /* 0x000fe400078e00ff */
[----:B------:R3:W-:Y:S04]  /*25f0*/  STL [R1+0x14], RZ ;  /* 0x000014ff01007387 */ /* 0x0007e80000100800 */
[----:B------:R3:W-:Y:S04]  /*2600*/  STL [R1+0x10], RZ ;  /* 0x000010ff01007387 */ /* 0x0007e80000100800 */
[----:B------:R3:W-:Y:S04]  /*2610*/  STL [R1+0xc], RZ ;  /* 0x00000cff01007387 */ /* 0x0007e80000100800 */
[----:B------:R3:W-:Y:S04]  /*2620*/  STL [R1+0x8], RZ ;  /* 0x000008ff01007387 */ /* 0x0007e80000100800 */
[----:B------:R3:W-:Y:S04]  /*2630*/  STL [R1+0x4], RZ ;  /* 0x000004ff01007387 */ /* 0x0007e80000100800 */
[----:B------:R3:W-:Y:S01]  /*2640*/  STL [R1], RZ ;  /* 0x000000ff01007387 */ /* 0x0007e20000100800 */
[----:B------:R-:W-:Y:S05]  /*2650*/  @!P0 BRA `(.L_x_23) ;  /* 0x0000000800808947 */ /* 0x000fea0003800000 */
[----:B------:R-:W-:Y:S02]  /*2660*/  WARPGROUP.DEPBAR.LE gsb0, 0x0 ;  /* 0x00008000000079c5 */ /* 0x000fe40000010000 */
[----:B------:R-:W-:-:S01]  /*2670*/  FADD R227, RZ, R58 ;  /* 0x0000003affe37221 */ /* 0x000fc20000000000 */
[----:B------:R-:W-:Y:S01]  /*2680*/  FADD R226, RZ, R88 ;  /* 0x00000058ffe27221 */ /* 0x000fe20000000000 */
[----:B------:R-:W-:-:S01]  /*2690*/  FADD R225, RZ, R89 ;  /* 0x00000059ffe17221 */ /* 0x000fc20000000000 */
[----:B------:R-:W-:Y:S01]  /*26a0*/  FADD R224, RZ, R90 ;  /* 0x0000005affe07221 */ /* 0x000fe20000000000 */
[----:B------:R-:W-:-:S01]  /*26b0*/  FADD R223, RZ, R91 ;  /* 0x0000005bffdf7221 */ /* 0x000fc20000000000 */
[----:B------:R0:W-:Y:S01]  /*26c0*/  STL [R1], R227 ;  /* 0x000000e301007387 */ /* 0x0001e20000100800 */
[----:B------:R-:W-:-:S01]  /*26d0*/  FADD R222, RZ, R92 ;  /* 0x0000005cffde7221 */ /* 0x000fc20000000000 */
[----:B------:R-:W-:Y:S01]  /*26e0*/  FADD R221, RZ, R93 ;  /* 0x0000005dffdd7221 */ /* 0x000fe20000000000 */
[----:B------:R-:W-:-:S01]  /*26f0*/  FADD R220, RZ, R94 ;  /* 0x0000005effdc7221 */ /* 0x000fc20000000000 */
[----:B------:R-:W-:Y:S01]  /*2700*/  FADD R219, RZ, R95 ;  /* 0x0000005fffdb7221 */ /* 0x000fe20000000000 */
[----:B------:R-:W-:-:S01]  /*2710*/  FADD R218, RZ, R96 ;  /* 0x00000060ffda7221 */ /* 0x000fc20000000000 */
[----:B------:R-:W-:Y:S01]  /*2720*/  FADD R217, RZ, R97 ;  /* 0x00000061ffd97221 */ /* 0x000fe20000000000 */
[----:B------:R-:W-:-:S01]  /*2730*/  FADD R216, RZ, R98 ;  /* 0x00000062ffd87221 */ /* 0x000fc20000000000 */
[----:B------:R-:W-:Y:S01]  /*2740*/  FADD R215, RZ, R99 ;  /* 0x00000063ffd77221 */ /* 0x000fe20000000000 */
[----:B------:R-:W-:-:S01]  /*2750*/  FADD R214, RZ, R100 ;  /* 0x00000064ffd67221 */ /* 0x000fc20000000000 */
[----:B0-----:R-:W-:Y:S01]  /*2760*/  FADD R227, RZ, R59 ;  /* 0x0000003bffe37221 */ /* 0x001fe20000000000 */
[----:B------:R-:W-:-:S01]  /*2770*/  FADD R213, RZ, R101 ;  /* 0x00000065ffd57221 */ /* 0x000fc20000000000 */
[----:B------:R-:W-:Y:S01]  /*2780*/  FADD R212, RZ, R102 ;  /* 0x00000066ffd47221 */ /* 0x000fe20000000000 */
[----:B------:R-:W-:-:S01]  /*2790*/  FADD R211, RZ, R103 ;  /* 0x00000067ffd37221 */ /* 0x000fc20000000000 */
[----:B------:R-:W-:Y:S01]  /*27a0*/  FADD R210, RZ, R104 ;  /* 0x00000068ffd27221 */ /* 0x000fe20000000000 */
[----:B------:R0:W-:Y:S01]  /*27b0*/  STL [R1+0x4], R227 ;  /* 0x000004e301007387 */ /* 0x0001e20000100800 */
        /* <DEDUP_REMOVED lines=93> */
[----:B------:R-:W-:Y:S01]  /*2d90*/  UMOV UR6, URZ ;  /* 0x0000003f00067c82 */ /* 0x000fe20008000000 */
[----:B0-----:R-:W-:-:S05]  /*2da0*/  FADD R227, RZ, R66 ;  /* 0x00000042ffe37221 */ /* 0x001fca0000000000 */
[----:B------:R0:W-:Y:S02]  /*2db0*/  STL [R1+0x20], R227 ;  /* 0x000020e301007387 */ /* 0x0001e40000100800 */
        /* <DEDUP_REMOVED lines=42> */
.L_x_23:
[----:B------:R-:W-:-:S04]  /*3060*/  UIADD3 UR18, UR5, 0x1, URZ ;  /* 0x0000000105127890 */ /* 0x000fc8000fffe03f */
[----:B------:R-:W-:-:S04]  /*3070*/  UISETP.NE.AND UP0, UPT, UR18, 0x12, UPT ;  /* 0x000000121200788c */ /* 0x000fc8000bf05270 */
[----:B------:R-:W-:Y:S02]  /*3080*/  USEL UR8, URZ, 0x1, UP0 ;  /* 0x000000013f087887 */ /* 0x000fe40008000000 */
[----:B------:R-:W-:Y:S02]  /*3090*/  USEL UR18, UR18, URZ, UP0 ;  /* 0x0000003f12127287 */ /* 0x000fe40008000000 */
[----:B------:R-:W-:-:S06]  /*30a0*/  ULOP3.LUT UR8, UR4, UR8, URZ, 0x3c, !UPT ;  /* 0x0000000804087292 */ /* 0x000fcc000f8e3c3f */
[----:B0-----:R-:W-:Y:S01]  /*30b0*/  IMAD.U32 R227, RZ, RZ, UR8 ;  /* 0x00000008ffe37e24 */ /* 0x001fe2000f8e00ff */
[----:B------:R-:W-:-:S06]  /*30c0*/  UMOV UR8, 0x1 ;  /* 0x0000000100087882 */ /* 0x000fcc0000000000 */
.L_x_18:
[----:B------:R-:W-:-:S04]  /*30d0*/  UISETP.LT.AND UP0, UPT, UR12, 0x1, UPT ;  /* 0x000000010c00788c */ /* 0x000fc8000bf01270 */
[----:B------:R-:W-:-:S04]  /*30e0*/  USEL UR9, UR12, 0x1, UP0 ;  /* 0x000000010c097887 */ /* 0x000fc80008000000 */
[----:B------:R-:W-:-:S04]  /*30f0*/  UIADD3 UR9, UR12, -UR9, URZ ;  /* 0x800000090c097290 */ /* 0x000fc8000fffe03f */
[----:B------:R-:W-:-:S06]  /*3100*/  UISETP.GE.AND UP0, UPT, UR9, 0x1, UPT ;  /* 0x000000010900788c */ /* 0x000fcc000bf06270 */
[----:B------:R-:W-:-:S13]  /*3110*/  PLOP3.LUT P0, PT, PT, PT, UP0, 0x80, 0x0 ;  /* 0x000000000000781c */ /* 0x000fda0003f0f008 */
[----:B------:R-:W-:Y:S05]  /*3120*/  @!P0 BRA `(.L_x_24) ;  /* 0x00000010009c8947 */ /* 0x000fea0003800000 */
[----:B------:R-:W-:Y:S01]  /*3130*/  IMAD.U32 R228, RZ, RZ, UR9 ;  /* 0x00000009ffe47e24 */ /* 0x000fe2000f8e00ff */
[----:B------:R-:W-:Y:S01]  /*3140*/  UMOV UR19, UR5 ;  /* 0x0000000500137c82 */ /* 0x000fe20008000000 */
[----:B------:R-:W-:-:S05]  /*3150*/  ULDC UR24, c[0x0][0x50c] ;  /* 0x0001430000187ab9 */ /* 0x000fca0000000800 */
.L_x_32:
[----:B------:R-:W-:-:S06]  /*3160*/  UISETP.NE.AND UP0, UPT, UR23, 0x3, UPT ;  /* 0x000000031700788c */ /* 0x000fcc000bf05270 */
[----:B------:R-:W-:-:S13]  /*3170*/  PLOP3.LUT P1, PT, PT, PT, UP0, 0x80, 0x0 ;  /* 0x000000000000781c */ /* 0x000fda0003f2f008 */
[----:B-1---5:R-:W-:Y:S05]  /*3180*/  @!P1 BRA `(.L_x_25) ;  /* 0x0000000000049947 */ /* 0x022fea0003800000 */
[----:B------:R-:W-:Y:S01]  /*3190*/  BPT.TRAP 0x1 ;  /* 0x000000040000795c */ /* 0x000fe20000300000 */
.L_x_25:
[----:B------:R-:W0:Y:S01]  /*31a0*/  S2UR UR9, SR_CgaCtaId ;  /* 0x00000000000979c3 */ /* 0x000e220000008800 */
[----:B------:R-:W-:Y:S01]  /*31b0*/  UMOV UR14, 0x400 ;  /* 0x00000400000e7882 */ /* 0x000fe20000000000 */
[----:B------:R-:W-:Y:S01]  /*31c0*/  SHF.L.U32 R229, R227, 0x1f, RZ ;  /* 0x0000001fe3e57819 */ /* 0x000fe200000006ff */
[----:B0-----:R-:W-:-:S04]  /*31d0*/  ULEA UR14, UR9, UR14, 0x18 ;  /* 0x0000000e090e7291 */ /* 0x001fc8000f8ec03f */
[----:B------:R-:W-:-:S09]  /*31e0*/  ULEA UR9, UR18, UR14, 0x3 ;  /* 0x0000000e12097291 */ /* 0x000fd2000f8e183f */
[----:B------:R0:W1:Y:S01]  /*31f0*/  SYNCS.PHASECHK.TRANS64.TRYWAIT P0, [UR9], R229 ;  /* 0x000000e5ff0075a7 */ /* 0x0000620008000149 */
[----:B------:R-:W-:Y:S05]  /*3200*/  @!P1 BRA `(.L_x_26) ;  /* 0x0000000000049947 */ /* 0x000fea0003800000 */
[----:B------:R-:W-:Y:S01]  /*3210*/  BPT.TRAP 0x1 ;  /* 0x000000040000795c */ /* 0x000fe20000300000 */
.L_x_26:
[----:B-1----:R-:W-:Y:S05]  /*3220*/  @P0 BRA `(.L_x_27) ;  /* 0x0000000000080947 */ /* 0x002fea0003800000 */
[----:B------:R-:W1:Y:S02]  /*3230*/  SYNCS.PHASECHK.TRANS64.TRYWAIT P0, [UR9], R229 ;  /* 0x000000e5ff0075a7 */ /* 0x000e640008000149 */
[----:B-1----:R-:W-:Y:S05]  /*3240*/  @!P0 BRA `(.L_x_28) ;  /* 0x000000d800f08947 */ /* 0x002fea0003800000 */
.L_x_27:
[----:B------:R-:W-:Y:S01]  /*3250*/  UIADD3 UR9, UR14, 0x24200, URZ ;  /* 0x000242000e097890 */ /* 0x000fe2000fffe03f */
[----:B------:R-:W-:Y:S01]  /*3260*/  WARPGROUP.ARRIVE ;  /* 0x00000000000079c5 */ /* 0x000fe20000000000 */
[----:B------:R-:W-:Y:S02]  /*3270*/  UISETP.NE.AND UP0, UPT, UR7, URZ, UPT ;  /* 0x0000003f0700728c */ /* 0x000fe4000bf05270 */
[----:B------:R-:W-:Y:S02]  /*3280*/  USHF.R.U32.HI UR9, URZ, 0x4, UR9 ;  /* 0x000000043f097899 */ /* 0x000fe40008011609 */
[----:B------:R-:W-:Y:S02]  /*3290*/  USEL UR8, UR8, URZ, !UP0 ;  /* 0x0000003f08087287 */ /* 0x000fe4000c000000 */
[----:B------:R-:W-:Y:S02]  /*32a0*/  ULOP3.LUT UR9, UR9, 0x3fff, URZ, 0xc0, !UPT ;  /* 0x00003fff09097892 */ /* 0x000fe4000f8ec03f */
[----:B------:R-:W-:-:S02]  /*32b0*/  ULOP3.LUT UR7, UR15, 0x10000, URZ, 0xfc, !UPT ;  /* 0x000100000f077892 */ /* 0x000fc4000f8efc3f */
[----:B------:R-:W-:Y:S02]  /*32c0*/  ULOP3.LUT UR9, UR9, 0x10000, URZ, 0xfc, !UPT ;  /* 0x0001000009097892 */ /* 0x000fe4000f8efc3f */
[----:B------:R-:W-:Y:S02]  /*32d0*/  UISETP.NE.U32.AND UP0, UPT, UR8, URZ, UPT ;  /* 0x0000003f0800728c */ /* 0x000fe4000bf05070 */
[----:B------:R-:W-:Y:S02]  /*32e0*/  ULEA UR8, UR18, UR7, 0x9 ;  /* 0x0000000712087291 */ /* 0x000fe4000f8e483f */
[----:B------:R-:W-:Y:S01]  /*32f0*/  ULEA UR10, UR18, UR9, 0x8 ;  /* 0x00000009120a7291 */ /* 0x000fe2000f8e403f */
[----:B------:R-:W-:Y:S02]  /*3300*/  UMOV UR11, 0xc0000010 ;  /* 0xc0000010000b7882 */ /* 0x000fe40000000000 */
[----:B------:R-:W-:Y:S01]  /*3310*/  UMOV UR9, 0xc0000010 ;  /* 0xc000001000097882 */ /* 0x000fe20000000000 */
[----:B------:R-:W-:-:S05]  /*3320*/  UIADD3 UR6, UR6, 0x1, URZ ;  /* 0x0000000106067890 */ /* 0x000fca000fffe03f */
[----:B------:R-:W-:Y:S01]  /*3330*/  QGMMA.64x128x32.F32.E4M3.E4M3 R88, gdesc[UR8], R88, UP0 ;  /* 0x01e00000085879f3 */ /* 0x000fe2000bf00858 */
[----:B------:R-:W-:Y:S01]  /*3340*/  UIADD3 UR8, UR8, 0x100, URZ ;  /* 0x0000010008087890 */ /* 0x000fe2000fffe03f */
[----:B------:R-:W-:-:S10]  /*3350*/  UMOV UR9, 0xc0000010 ;  /* 0xc000001000097882 */ /* 0x000fd40000000000 */
[----:B------:R-:W-:Y:S01]  /*3360*/  QGMMA.64x128x32.F32.E4M3.E4M3 R24, gdesc[UR8], R24, UP0, gsb0 ;  /* 0x01e00000081879f3 */ /* 0x000fe2000b800818 */
[----:B------:R-:W-:-:S04]  /*3370*/  UISETP.NE.AND UP0, UPT, UR6, UR24, UPT ;  /* 0x000000180600728c */ /* 0x000fc8000bf05270 */
[----:B------:R-:W-:-:S06]  /*3380*/  USEL UR7, URZ, 0x1, UP0 ;  /* 0x000000013f077887 */ /* 0x000fcc0008000000 */
[----:B------:R-:W-:Y:S01]  /*3390*/  ISETP.NE.AND P0, PT, RZ, UR7, PT ;  /* 0x00000007ff007c0c */ /* 0x000fe2000bf05270 */
[----:B------:R-:W-:-:S12]  /*33a0*/  WARPGROUP.DEPBAR.LE gsb0, 0x1 ;  /* 0x00008000000079c5 */ /* 0x000fd80000010100 */
[----:B------:R-:W-:Y:S05]  /*33b0*/  @!P0 BRA `(.L_x_29) ;  /* 0x0000000c00808947 */ /* 0x000fea0003800000 */
[----:B------:R-:W-:Y:S02]  /*33c0*/  WARPGROUP.DEPBAR.LE gsb0, 0x0 ;  /* 0x00008000000079c5 */ /* 0x000fe40000010000 */
[----:B------:R-:W-:-:S01]  /*33d0*/  FADD R226, R88, R226 ;  /* 0x000000e258e27221 */ /* 0x000fc20000000000 */
[----:B------:R-:W-:Y:S01]  /*33e0*/  FADD R225, R89, R225 ;  /* 0x000000e159e17221 */ /* 0x000fe20000000000 */
[----:B------:R1:W-:Y:S01]  /*33f0*/  STL [R1+0x90], R227 ;  /* 0x000090e301007387 */ /* 0x0003e20000100800 */
[----:B------:R-:W-:-:S01]  /*3400*/  FADD R224, R90, R224 ;  /* 0x000000e05ae07221 */ /* 0x000fc20000000000 */
[----:B------:R-:W-:Y:S01]  /*3410*/  FADD R223, R91, R223 ;  /* 0x000000df5bdf7221 */ /* 0x000fe20000000000 */
[----:B------:R-:W-:-:S01]  /*3420*/  FADD R222, R92, R222 ;  /* 0x000000de5cde7221 */ /* 0x000fc20000000000 */
[----:B------:R-:W-:Y:S01]  /*3430*/  FADD R221, R93, R221 ;  /* 0x000000dd5ddd7221 */ /* 0x000fe20000000000 */
[----:B-1----:R-:W4:Y:S04]  /*3440*/  LDL.LU R227, [R1+0x30] ;  /* 0x0000300001e37983 */ /* 0x002f280000300800 */
[----:B------:R1:W-:Y:S01]  /*3450*/  STL [R1+0x94], R226 ;  /* 0x000094e201007387 */ /* 0x0003e20000100800 */
[----:B------:R-:W-:-:S01]  /*3460*/  FADD R220, R94, R220 ;  /* 0x000000dc5edc7221 */ /* 0x000fc20000000000 */
[----:B------:R-:W-:-:S02]  /*3470*/  FADD R219, R95, R219 ;  /* 0x000000db5fdb7221 */ /* 0x000fc40000000000 */
[----:B-1----:R-:W2:Y:S04]  /*3480*/  LDL.LU R226, [R1+0x2c] ;  /* 0x00002c0001e27983 */ /* 0x002ea80000300800 */
[----:B------:R1:W-:Y:S01]  /*3490*/  STL [R1+0x98], R225 ;  /* 0x000098e101007387 */ /* 0x0003e20000100800 */
[----:B------:R-:W-:-:S03]  /*34a0*/  FADD R218, R96, R218 ;  /* 0x000000da60da7221 */ /* 0x000fc60000000000 */
[----:B-1----:R-:W3:Y:S04]  /*34b0*/  LDL.LU R225, [R1+0x28] ;  /* 0x0000280001e17983 */ /* 0x002ee80000300800 */
        /* <DEDUP_REMOVED lines=9> */
[----:B------:R1:W-:Y:S04]  /*3550*/  STL [R1+0xa8], R221 ;  /* 0x0000a8dd01007387 */ /* 0x0003e80000100800 */
        /* <DEDUP_REMOVED lines=12> */
[----:B-1----:R-:W3:Y:S01]  /*3620*/  LDL.LU R215, [R1] ;  /* 0x0000000001d77983 */ /* 0x002ee20000300800 */
[----:B------:R-:W-:-:S01]  /*3630*/  FADD R214, R100, R214 ;  /* 0x000000d664d67221 */ /* 0x000fc20000000000 */
[----:B------:R-:W-:Y:S01]  /*3640*/  FADD R213, R101, R213 ;  /* 0x000000d565d57221 */ /* 0x000fe20000000000 */
[----:B------:R-:W-:-:S01]  /*3650*/  FADD R212, R102, R212 ;  /* 0x000000d466d47221 */ /* 0x000fc20000000000 */
[----:B------:R-:W-:Y:S01]  /*3660*/  FADD R211, R103, R211 ;  /* 0x000000d367d37221 */ /* 0x000fe20000000000 */
[----:B------:R-:W-:-:S01]  /*3670*/  FADD R210, R104, R210 ;  /* 0x000000d268d27221 */ /* 0x000fc20000000000 */
[----:B------:R-:W-:Y:S01]  /*3680*/  STL [R1+0xc4], R214 ;  /* 0x0000c4d601007387 */ /* 0x000fe20000100800 */
        /* <DEDUP_REMOVED lines=11> */
[----:B------:R1:W-:Y:S01]  /*3740*/  STL [R1+0xd0], R211 ;  /* 0x0000d0d301007387 */ /* 0x0003e20000100800 */
[----:B------:R-:W-:-:S01]  /*3750*/  FADD R200, R114, R200 ;  /* 0x000000c872c87221 */ /* 0x000fc20000000000 */
[----:B------:R-:W-:Y:S01]  /*3760*/  FADD R199, R115, R199 ;  /* 0x000000c773c77221 */ /* 0x000fe20000000000 */
        /* <DEDUP_REMOVED lines=69> */
[----:B-----5:R-:W-:Y:S01]  /*3bc0*/  FADD R0, R57, R0 ;  /* 0x0000000039007221 */ /* 0x020fe20000000000 */
[----:B----4-:R-:W-:-:S01]  /*3bd0*/  FADD R227, R70, R227 ;  /* 0x000000e346e37221 */ /* 0x010fc20000000000 */
[----:B--2---:R-:W-:Y:S01]  /*3be0*/  FADD R226, R69, R226 ;  /* 0x000000e245e27221 */ /* 0x004fe20000000000 */
[----:B---3--:R-:W-:-:S01]  /*3bf0*/  FADD R225, R68, R225 ;  /* 0x000000e144e17221 */ /* 0x008fc20000000000 */
        /* <DEDUP_REMOVED lines=9> */
[----:B------:R-:W-:-:S05]  /*3c90*/  FADD R215, R58, R215 ;  /* 0x000000d73ad77221 */ /* 0x000fca0000000000 */
[----:B------:R2:W-:Y:S04]  /*3ca0*/  STL [R1], R215 ;  /* 0x000000d701007387 */ /* 0x0005e80000100800 */
[----:B------:R3:W-:Y:S04]  /*3cb0*/  STL [R1+0x4], R216 ;  /* 0x000004d801007387 */ /* 0x0007e80000100800 */
        /* <DEDUP_REMOVED lines=8> */
[----:B-1----:R-:W4:Y:S04]  /*3d40*/  LDL.LU R211, [R1+0x34] ;  /* 0x0000340001d37983 */ /* 0x002f280000300800 */
[----:B------:R1:W-:Y:S04]  /*3d50*/  STL [R1+0x28], R225 ;  /* 0x000028e101007387 */ /* 0x0003e80000100800 */
[----:B------:R-:W4:Y:S04]  /*3d60*/  LDL.LU R212, [R1+0x38] ;  /* 0x0000380001d47983 */ /* 0x000f280000300800 */
[----:B------:R1:W-:Y:S04]  /*3d70*/  STL [R1+0x2c], R226 ;  /* 0x00002ce201007387 */ /* 0x0003e80000100800 */
[----:B------:R-:W4:Y:S04]  /*3d80*/  LDL.LU R213, [R1+0x3c] ;  /* 0x00003c0001d57983 */ /* 0x000f280000300800 */
[----:B------:R1:W-:Y:S04]  /*3d90*/  STL [R1+0x30], R227 ;  /* 0x000030e301007387 */ /* 0x0003e80000100800 */
[----:B------:R-:W4:Y:S04]  /*3da0*/  LDL.LU R214, [R1+0x40] ;  /* 0x0000400001d67983 */ /* 0x000f280000300800 */
[----:B--2---:R-:W2:Y:S04]  /*3db0*/  LDL.LU R215, [R1+0x44] ;  /* 0x0000440001d77983 */ /* 0x004ea80000300800 */
[----:B---3--:R-:W3:Y:S04]  /*3dc0*/  LDL.LU R216, [R1+0x48] ;  /* 0x0000480001d87983 */ /* 0x008ee80000300800 */
[----:B----4-:R-:W4:Y:S04]  /*3dd0*/  LDL.LU R217, [R1+0x4c] ;  /* 0x00004c0001d97983 */ /* 0x010f280000300800 */
[----:B0-----:R-:W4:Y:S04]  /*3de0*/  LDL.LU R218, [R1+0x50] ;  /* 0x0000500001da7983 */ /* 0x001f280000300800 */
[----:B------:R-:W4:Y:S04]  /*3df0*/  LDL.LU R219, [R1+0x54] ;  /* 0x0000540001db7983 */ /* 0x000f280000300800 */
[----:B------:R-:W4:Y:S04]  /*3e00*/  LDL.LU R220, [R1+0x58] ;  /* 0x0000580001dc7983 */ /* 0x000f280000300800 */
[----:B------:R-:W4:Y:S04]  /*3e10*/  LDL.LU R221, [R1+0x5c] ;  /* 0x00005c0001dd7983 */ /* 0x000f280000300800 */
[----:B------:R-:W4:Y:S04]  /*3e20*/  LDL.LU R222, [R1+0x60] ;  /* 0x0000600001de7983 */ /* 0x000f280000300800 */
[----:B------:R-:W4:Y:S04]  /*3e30*/  LDL.LU R223, [R1+0x64] ;  /* 0x0000640001df7983 */ /* 0x000f280000300800 */
[----:B------:R-:W4:Y:S04]  /*3e40*/  LDL.LU R224, [R1+0x68] ;  /* 0x0000680001e07983 */ /* 0x000f280000300800 */
[----:B-1----:R-:W4:Y:S04]  /*3e50*/  LDL.LU R225, [R1+0x6c] ;  /* 0x00006c0001e17983 */ /* 0x002f280000300800 */
[----:B------:R-:W4:Y:S04]  /*3e60*/  LDL.LU R226, [R1+0x70] ;  /* 0x0000700001e27983 */ /* 0x000f280000300800 */
[----:B------:R-:W4:Y:S01]  /*3e70*/  LDL.LU R227, [R1+0x74] ;  /* 0x0000740001e37983 */ /* 0x000f220000300800 */
[----:B------:R-:W-:-:S05]  /*3e80*/  FADD R211, R71, R211 ;  /* 0x000000d347d37221 */ /* 0x000fca0000000000 */
[----:B------:R0:W-:Y:S01]  /*3e90*/  STL [R1+0x34], R211 ;  /* 0x000034d301007387 */ /* 0x0001e20000100800 */
[----:B------:R-:W-:-:S03]  /*3ea0*/  FADD R212, R72, R212 ;  /* 0x000000d448d47221 */ /* 0x000fc60000000000 */
[----:B0-----:R1:W5:Y:S01]  /*3eb0*/  LDL.LU R211, [R1+0xd0] ;  /* 0x0000d00001d37983 */ /* 0x0013620000300800 */
[----:B------:R-:W-:-:S03]  /*3ec0*/  FADD R213, R73, R213 ;  /* 0x000000d549d57221 */ /* 0x000fc60000000000 */
[----:B------:R0:W-:Y:S01]  /*3ed0*/  STL [R1+0x38], R212 ;  /* 0x000038d401007387 */ /* 0x0001e20000100800 */
[----:B------:R-:W-:-:S01]  /*3ee0*/  FADD R214, R74, R214 ;  /* 0x000000d64ad67221 */ /* 0x000fc20000000000 */
[----:B--2---:R-:W-:Y:S02]  /*3ef0*/  FADD R215, R75, R215 ;  /* 0x000000d74bd77221 */ /* 0x004fe40000000000 */
[----:B0-----:R1:W5:Y:S01]  /*3f00*/  LDL.LU R212, [R1+0xcc] ;  /* 0x0000cc0001d47983 */ /* 0x0013620000300800 */
[----:B---3--:R-:W-:-:S03]  /*3f10*/  FADD R216, R76, R216 ;  /* 0x000000d84cd87221 */ /* 0x008fc60000000000 */
[----:B------:R0:W-:Y:S01]  /*3f20*/  STL [R1+0x3c], R213 ;  /* 0x00003cd501007387 */ /* 0x0001e20000100800 */
[----:B----4-:R-:W-:-:S03]  /*3f30*/  FADD R217, R77, R217 ;  /* 0x000000d94dd97221 */ /* 0x010fc60000000000 */
[----:B0-----:R1:W5:Y:S01]  /*3f40*/  LDL.LU R213, [R1+0xc8] ;  /* 0x0000c80001d57983 */ /* 0x0013620000300800 */
[----:B------:R-:W-:-:S03]  /*3f50*/  FADD R218, R78, R218 ;  /* 0x000000da4eda7221 */ /* 0x000fc60000000000 */
[----:B------:R0:W-:Y:S01]  /*3f60*/  STL [R1+0x40], R214 ;  /* 0x000040d601007387 */ /* 0x0001e20000100800 */
[----:B------:R-:W-:-:S01]  /*3f70*/  FADD R219, R79, R219 ;  /* 0x000000db4fdb7221 */ /* 0x000fc20000000000 */
[----:B------:R-:W-:Y:S02]  /*3f80*/  FADD R220, R80, R220 ;  /* 0x000000dc50dc7221 */ /* 0x000fe40000000000 */
[----:B0-----:R1:W5:Y:S04]  /*3f90*/  LDL.LU R214, [R1+0xc4] ;  /* 0x0000c40001d67983 */ /* 0x0013680000300800 */
[----:B------:R0:W-:Y:S01]  /*3fa0*/  STL [R1+0x44], R215 ;  /* 0x000044d701007387 */ /* 0x0001e20000100800 */
[----:B------:R-:W-:-:S01]  /*3fb0*/  FADD R221, R81, R221 ;  /* 0x000000dd51dd7221 */ /* 0x000fc20000000000 */
[----:B------:R-:W-:-:S02]  /*3fc0*/  FADD R222, R82, R222 ;  /* 0x000000de52de7221 */ /* 0x000fc40000000000 */
[----:B0-----:R1:W5:Y:S04]  /*3fd0*/  LDL.LU R215, [R1+0xc0] ;  /* 0x0000c00001d77983 */ /* 0x0013680000300800 */
[----:B------:R0:W-:Y:S01]  /*3fe0*/  STL [R1+0x48], R216 ;  /* 0x000048d801007387 */ /* 0x0001e20000100800 */
[----:B------:R-:W-:-:S03]  /*3ff0*/  FADD R223, R83, R223 ;  /* 0x000000df53df7221 */ /* 0x000fc60000000000 */
        /* <DEDUP_REMOVED lines=13> */
[----:B------:R0:W-:Y:S04]  /*40d0*/  STL [R1+0x5c], R221 ;  /* 0x00005cdd01007387 */ /* 0x0001e80000100800 */
        /* <DEDUP_REMOVED lines=12> */
[----:B0-----:R1:W5:Y:S01]  /*41a0*/  LDL.LU R227, [R1+0x90] ;  /* 0x0000900001e37983 */ /* 0x0013620000300800 */
[----:B------:R-:W-:-:S05]  /*41b0*/  UMOV UR6, URZ ;  /* 0x0000003f00067c82 */ /* 0x000fca0008000000 */
.L_x_29:
[----:B------:R-:W-:Y:S05]  /*41c0*/  @!P1 BRA `(.L_x_30) ;  /* 0x0000000000049947 */ /* 0x000fea0003800000 */
[----:B------:R-:W-:Y:S01]  /*41d0*/  BPT.TRAP 0x1 ;  /* 0x000000040000795c */ /* 0x000fe20000300000 */
.L_x_30:
[----:B------:R4:W-:Y:S04]  /*41e0*/  STL [R1+0x94], R2 ;  /* 0x0000940201007387 */ /* 0x0009e80000100800 */
[----:B----4-:R-:W4:Y:S04]  /*41f0*/  LDL R2, [R1+0x78] ;  /* 0x0000780001027983 */ /* 0x010f280000100800 */
[----:B-----5:R0:W-:Y:S04]  /*4200*/  STL [R1+0x90], R0 ;  /* 0x0000900001007387 */ /* 0x0201e80000100800 */
[----:B0-----:R-:W2:Y:S01]  /*4210*/  LDL R0, [R1+0x7c] ;  /* 0x00007c0001007983 */ /* 0x001ea20000100800 */
[----:B------:R-:W-:Y:S01]  /*4220*/  IMAD.U32 R229, RZ, RZ, UR19 ;  /* 0x00000013ffe57e24 */ /* 0x000fe2000f8e00ff */
[----:B----4-:R-:W-:-:S02]  /*4230*/  ISETP.NE.AND P0, PT, R2, RZ, PT ;  /* 0x000000ff0200720c */ /* 0x010fc40003f05270 */
[----:B------:R0:W5:Y:S11]  /*4240*/  LDL.LU R2, [R1+0x94] ;  /* 0x0000940001027983 */ /* 0x0001760000300800 */
[----:B------:R-:W-:-:S05]  /*4250*/  @P0 LEA R229, R229, UR14, 0x3 ;  /* 0x0000000ee5e50c11 */ /* 0x000fca000f8e18ff */
[----:B------:R-:W-:-:S05]  /*4260*/  @P0 VIADD R229, R229, 0x90 ;  /* 0x00000090e5e50836 */ /* 0x000fca0000000000 */
[----:B--2---:R-:W-:Y:S02]  /*4270*/  @P0 PRMT R229, R0, 0x654, R229 ;  /* 0x0000065400e50816 */ /* 0x004fe400000000e5 */
[----:B------:R0:W5:Y:S01]  /*4280*/  LDL.LU R0, [R1+0x90] ;  /* 0x0000900001007983 */ /* 0x0001620000300800 */
[----:B------:R-:W-:Y:S01]  /*4290*/  UISETP.GT.U32.AND UP0, UPT, UR13, 0x1, UPT ;  /* 0x000000010d00788c */ /* 0x000fe2000bf04070 */
[----:B------:R0:W-:Y:S05]  /*42a0*/  @P0 SYNCS.ARRIVE.TRANS64.RED.A1T0 RZ, [R229+URZ], RZ ;  /* 0x000000ffe5ff09a7 */ /* 0x0001ea000810043f */
[----:B------:R-:W-:-:S13]  /*42b0*/  PLOP3.LUT P0, PT, PT, PT, UP0, 0x80, 0x0 ;  /* 0x000000000000781c */ /* 0x000fda0003f0f008 */
[----:B0-----:R-:W-:Y:S05]  /*42c0*/  @P0 BRA `(.L_x_31) ;  /* 0x0000000000040947 */ /* 0x001fea0003800000 */
[----:B------:R-:W-:Y:S01]  /*42d0*/  BPT.TRAP 0x1 ;  /* 0x000000040000795c */ /* 0x000fe20000300000 */
.L_x_31:
[----:B------:R-:W-:Y:S01]  /*42e0*/  UIADD3 UR18, UR18, 0x1, URZ ;  /* 0x0000000112127890 */ /* 0x000fe2000fffe03f */
[C---:B------:R-:W-:Y:S01]  /*42f0*/  ISETP.GT.AND P0, PT, R228.reuse, 0x1, PT ;  /* 0x00000001e400780c */ /* 0x040fe20003f04270 */
[----:B------:R-:W-:Y:S01]  /*4300*/  UIADD3 UR19, UR19, 0x1, URZ ;  /* 0x0000000113137890 */ /* 0x000fe2000fffe03f */
[----:B------:R-:W-:Y:S01]  /*4310*/  VIADD R228, R228, 0xffffffff ;  /* 0xffffffffe4e47836 */ /* 0x000fe20000000000 */
[----:B------:R-:W-:Y:S02]  /*4320*/  UISETP.NE.AND UP0, UPT, UR18, 0x12, UPT ;  /* 0x000000121200788c */ /* 0x000fe4000bf05270 */
[----:B------:R-:W-:Y:S02]  /*4330*/  UISETP.NE.AND UP1, UPT, UR19, 0x12, UPT ;  /* 0x000000121300788c */ /* 0x000fe4000bf25270 */
[----:B------:R-:W-:Y:S02]  /*4340*/  USEL UR8, URZ, 0x1, UP0 ;  /* 0x000000013f087887 */ /* 0x000fe40008000000 */
[----:B------:R-:W-:-:S02]  /*4350*/  USEL UR18, UR18, URZ, UP0 ;  /* 0x0000003f12127287 */ /* 0x000fc40008000000 */
[----:B------:R-:W-:Y:S02]  /*4360*/  USEL UR19, UR19, URZ, UP1 ;  /* 0x0000003f13137287 */ /* 0x000fe40008800000 */
[----:B------:R-:W-:Y:S01]  /*4370*/  LOP3.LUT R227, R227, UR8, RZ, 0x3c, !PT ;  /* 0x00000008e3e37c12 */ /* 0x000fe2000f8e3cff */
[----:B------:R-:W-:Y:S01]  /*4380*/  UMOV UR8, 0x1 ;  /* 0x0000000100087882 */ /* 0x000fe20000000000 */
[----:B------:R-:W-:Y:S08]  /*4390*/  @P0 BRA `(.L_x_32) ;  /* 0xffffffec00700947 */ /* 0x000ff0000383ffff */
.L_x_24:
[----:B------:R-:W-:-:S04]  /*43a0*/  UISETP.NE.AND UP0, UPT, UR6, URZ, UPT ;  /* 0x0000003f0600728c */ /* 0x000fc8000bf05270 */
[----:B------:R-:W-:-:S06]  /*43b0*/  USEL UR6, URZ, 0x1, !UP0 ;  /* 0x000000013f067887 */ /* 0x000fcc000c000000 */
[----:B------:R-:W-:-:S13]  /*43c0*/  ISETP.NE.AND P0, PT, RZ, UR6, PT ;  /* 0x00000006ff007c0c */ /* 0x000fda000bf05270 */
[----:B------:R-:W-:Y:S05]  /*43d0*/  @!P0 BRA `(.L_x_33) ;  /* 0x0000000c00dc8947 */ /* 0x000fea0003800000 */
[----:B------:R-:W4:Y:S04]  /*43e0*/  LDL.LU R227, [R1+0x74] ;  /* 0x0000740001e37983 */ /* 0x000f280000300800 */
[----:B----4-:R0:W-:Y:S04]  /*43f0*/  STL [R1+0x90], R227 ;  /* 0x000090e301007387 */ /* 0x0101e80000100800 */
[----:B0-----:R-:W4:Y:S04]  /*4400*/  LDL.LU R227, [R1+0x70] ;  /* 0x0000700001e37983 */ /* 0x001f280000300800 */
        /* <DEDUP_REMOVED lines=55> */
[----:B0-----:R-:W4:Y:S01]  /*4780*/  LDL.LU R227, [R1] ;  /* 0x0000000001e37983 */ /* 0x001f220000300800 */
[----:B------:R-:W-:-:S02]  /*4790*/  WARPGROUP.DEPBAR.LE gsb0, 0x0 ;  /* 0x00008000000079c5 */ /* 0x000fc40000010000 */
[----:B------:R-:W-:Y:S01]  /*47a0*/  FADD R226, R88, R226 ;  /* 0x000000e258e27221 */ /* 0x000fe20000000000 */
        /* <DEDUP_REMOVED lines=95> */
[----:B-----5:R-:W-:Y:S01]  /*4da0*/  FADD R2, R56, R2 ;  /* 0x0000000238027221 */ /* 0x020fe20000000000 */
[----:B------:R-:W-:Y:S01]  /*4db0*/  FADD R0, R57, R0 ;  /* 0x0000000039007221 */ /* 0x000fe20000000000 */
[----:B----4-:R-:W-:-:S05]  /*4dc0*/  FADD R227, R58, R227 ;  /* 0x000000e33ae37221 */ /* 0x010fca0000000000 */
[----:B------:R0:W-:Y:S04]  /*4dd0*/  STL [R1], R227 ;  /* 0x000000e301007387 */ /* 0x0001e80000100800 */
[----:B0-----:R-:W4:Y:S02]  /*4de0*/  LDL.LU R227, [R1+0x100] ;  /* 0x0001000001e37983 */ /* 0x001f240000300800 */
[----:B----4-:R-:W-:-:S05]  /*4df0*/  FADD R227, R59, R227 ;  /* 0x000000e33be37221 */ /* 0x010fca0000000000 */
[----:B------:R0:W-:Y:S04]  /*4e00*/  STL [R1+0x4], R227 ;  /* 0x000004e301007387 */ /* 0x0001e80000100800 */
        /* <DEDUP_REMOVED lines=83> */
[----:B------:R0:W-:Y:S02]  /*5340*/  STL [R1+0x74], R227 ;  /* 0x000074e301007387 */ /* 0x0001e40000100800 */
.L_x_33:
[----:B------:R-:W-:Y:S02]  /*5350*/  WARPGROUP.DEPBAR.LE gsb0, 0x0 ;  /* 0x00008000000079c5 */ /* 0x000fe40000010000 */
[----:B------:R-:W4:Y:S02]  /*5360*/  LDC R24, c[0x0][0x28c] ;  /* 0x0000a300ff187b82 */ /* 0x000f240000000800 */
[----:B----4-:R-:W-:-:S13]  /*5370*/  ISETP.GE.AND P0, PT, R24, 0x1, PT ;  /* 0x000000011800780c */ /* 0x010fda0003f06270 */
[----:B------:R-:W-:Y:S05]  /*5380*/  @!P0 BRA `(.L_x_34) ;  /* 0x0000000000648947 */ /* 0x000fea0003800000 */
[----:B------:R-:W-:-:S06]  /*5390*/  UISETP.NE.AND UP0, UPT, UR23, 0x3, UPT ;  /* 0x000000031700788c */ /* 0x000fcc000bf05270 */
[----:B------:R-:W-:-:S13]  /*53a0*/  PLOP3.LUT P0, PT, PT, PT, UP0, 0x80, 0x0 ;  /* 0x000000000000781c */ /* 0x000fda0003f0f008 */
[----:B------:R-:W-:Y:S05]  /*53b0*/  @!P0 BRA `(.L_x_35) ;  /* 0x0000000000048947 */ /* 0x000fea0003800000 */
[----:B------:R-:W-:Y:S01]  /*53c0*/  BPT.TRAP 0x1 ;  /* 0x000000040000795c */ /* 0x000fe20000300000 */
.L_x_35:
[----:B0-----:R-:W4:Y:S01]  /*53d0*/  LDL R227, [R1+0x78] ;  /* 0x0000780001e37983 */ /* 0x001f220000100800 */
[----:B------:R-:W-:Y:S01]  /*53e0*/  BSSY B0, `(.L_x_36) ;  /* 0x000000f000007945 */ /* 0x000fe20003800000 */
[----:B----4-:R-:W-:-:S13]  /*53f0*/  ISETP.NE.AND P0, PT, R227, RZ, PT ;  /* 0x000000ffe300720c */ /* 0x010fda0003f05270 */
[----:B------:R-:W-:Y:S05]  /*5400*/  @!P0 BRA `(.L_x_37) ;  /* 0x0000000000308947 */ /* 0x000fea0003800000 */
[----:B------:R-:W4:Y:S01]  /*5410*/  LDL R227, [R1+0x7c] ;  /* 0x00007c0001e37983 */ /* 0x000f220000100800 */
[----:B------:R-:W-:-:S04]  /*5420*/  UISETP.LT.AND UP0, UPT, UR12, 0x1, UPT ;  /* 0x000000010c00788c */ /* 0x000fc8000bf01270 */
[----:B------:R-:W-:-:S04]  /*5430*/  USEL UR8, UR12, 0x1, UP0 ;  /* 0x000000010c087887 */ /* 0x000fc80008000000 */
[----:B------:R-:W-:-:S04]  /*5440*/  UIADD3 UR8, UR5, UR12, -UR8 ;  /* 0x0000000c05087290 */ /* 0x000fc8000fffe808 */
[----:B------:R-:W-:-:S04]  /*5450*/  UIMAD.WIDE.U32 UR6, UR8, 0x38e38e39, URZ ;  /* 0x38e38e39080678a5 */ /* 0x000fc8000f8e003f */
[----:B------:R-:W-:-:S04]  /*5460*/  USHF.R.U32.HI UR6, URZ, 0x2, UR7 ;  /* 0x000000023f067899 */ /* 0x000fc80008011607 */
[----:B------:R-:W-:-:S04]  /*5470*/  UIMAD UR8, UR6, -0x12, UR8 ;  /* 0xffffffee060878a4 */ /* 0x000fc8000f8e0208 */
[----:B------:R-:W-:-:S04]  /*5480*/  ULEA UR8, UR8, UR14, 0x3 ;  /* 0x0000000e08087291 */ /* 0x000fc8000f8e183f */
[----:B------:R-:W-:-:S06]  /*5490*/  UIADD3 UR8, UR8, 0x90, URZ ;  /* 0x0000009008087890 */ /* 0x000fcc000fffe03f */
[----:B------:R-:W-:-:S05]  /*54a0*/  IMAD.U32 R24, RZ, RZ, UR8 ;  /* 0x00000008ff187e24 */ /* 0x000fca000f8e00ff */
[----:B----4-:R-:W-:-:S04]  /*54b0*/  PRMT R24, R227, 0x654, R24 ;  /* 0x00000654e3187816 */ /* 0x010fc80000000018 */
[----:B------:R0:W-:Y:S03]  /*54c0*/  SYNCS.ARRIVE.TRANS64.RED.A1T0 RZ, [R24+URZ], RZ ;  /* 0x000000ff18ff79a7 */ /* 0x0001e6000810043f */
.L_x_37:
[----:B------:R-:W-:Y:S05]  /*54d0*/  BSYNC B0 ;  /* 0x0000000000007941 */ /* 0x000fea0003800000 */
.L_x_36:
[----:B------:R-:W-:-:S06]  /*54e0*/  UISETP.GT.U32.AND UP0, UPT, UR13, 0x1, UPT ;  /* 0x000000010d00788c */ /* 0x000fcc000bf04070 */
[----:B------:R-:W-:-:S13]  /*54f0*/  PLOP3.LUT P0, PT, PT, PT, UP0, 0x80, 0x0 ;  /* 0x000000000000781c */ /* 0x000fda0003f0f008 */
[----:B------:R-:W-:Y:S05]  /*5500*/  @P0 BRA `(.L_x_34) ;  /* 0x0000000000040947 */ /* 0x000fea0003800000 */
[----:B------:R-:W-:Y:S01]  /*5510*/  BPT.TRAP 0x1 ;  /* 0x000000040000795c */ /* 0x000fe20000300000 */
.L_x_34:
[----:B-----5:R4:W-:Y:S01]  /*5520*/  STL [R1+0x94], R2 ;  /* 0x0000940201007387 */ /* 0x0209e20000100800 */
[----:B------:R-:W1:Y:S01]  /*5530*/  LDC R29, c[0x0][0x288] ;  /* 0x0000a200ff1d7b82 */ /* 0x000e620000000800 */
[----:B------:R-:W-:Y:S02]  /*5540*/  UIADD3 UR9, UR12, UR5, URZ ;  /* 0x000000050c097290 */ /* 0x000fe4000fffe03f */
[----:B------:R-:W-:Y:S01]  /*5550*/  USHF.R.S32.HI UR10, URZ, 0x1f, UR22 ;  /* 0x0000001f3f0a7899 */ /* 0x000fe20008011416 */
[----:B------:R-:W-:Y:S01]  /*5560*/  ULDC.64 UR6, c[0x0][0x5d0] ;  /* 0x0001740000067ab9 */ /* 0x000fe20000000a00 */
[----:B------:R-:W-:Y:S01]  /*5570*/  ULDC UR11, c[0x0][0x284] ;  /* 0x0000a100000b7ab9 */ /* 0x000fe20000000800 */
[----:B----4-:R-:W4:Y:S04]  /*5580*/  LDL.LU R2, [R1+0x88] ;  /* 0x0000880001027983 */ /* 0x010f280000300800 */
[----:B------:R2:W-:Y:S04]  /*5590*/  STL [R1+0x90], R0 ;  /* 0x0000900001007387 */ /* 0x0005e80000100800 */
[----:B0-----:R-:W3:Y:S01]  /*55a0*/  LDL.LU R227, [R1+0x8c] ;  /* 0x00008c0001e37983 */ /* 0x001ee20000300800 */
[----:B--2---:R-:W0:Y:S02]  /*55b0*/  S2R R0, SR_TID.X ;  /* 0x0000000000007919 */ /* 0x004e240000002100 */
[----:B0-----:R-:W-:-:S02]  /*55c0*/  SHF.R.U32.HI R24, RZ, 0x2, R0 ;  /* 0x00000002ff187819 */ /* 0x001fc40000011600 */
[----:B------:R-:W-:Y:S02]  /*55d0*/  LOP3.LUT R26, R0, 0x60, RZ, 0xc0, !PT ;  /* 0x00000060001a7812 */ /* 0x000fe400078ec0ff */
[----:B------:R-:W-:Y:S02]  /*55e0*/  SHF.R.U32.HI R27, RZ, 0x7, R0 ;  /* 0x00000007ff1b7819 */ /* 0x000fe40000011600 */
[----:B------:R-:W-:Y:S02]  /*55f0*/  LOP3.LUT R25, R24, 0x7, RZ, 0xc0, !PT ;  /* 0x0000000718197812 */ /* 0x000fe400078ec0ff */
[----:B------:R-:W-:Y:S02]  /*5600*/  SHF.R.U32.HI R28, RZ, 0x1, R26 ;  /* 0x00000001ff1c7819 */ /* 0x000fe4000001161a */
[----:B------:R-:W-:Y:S02]  /*5610*/  LOP3.LUT R24, R27, 0x1, RZ, 0xc0, !PT ;  /* 0x000000011b187812 */ /* 0x000fe400078ec0ff */
[----:B------:R-:W-:Y:S01]  /*5620*/  IADD3 R27, RZ, -R28, -R25 ;  /* 0x8000001cff1b7210 */ /* 0x000fe20007ffe819 */
[----:B------:R-:W-:-:S02]  /*5630*/  IMAD.SHL.U32 R32, R0, 0x2, RZ ;  /* 0x0000000200207824 */ /* 0x000fc400078e00ff */
[C---:B------:R-:W-:Y:S02]  /*5640*/  IMAD.SHL.U32 R26, R24.reuse, 0x40, RZ ;  /* 0x00000040181a7824 */ /* 0x040fe400078e00ff */
[----:B------:R-:W-:Y:S01]  /*5650*/  IMAD R42, R24, -0x40, R27 ;  /* 0xffffffc0182a7824 */ /* 0x000fe200078e021b */
[----:B------:R-:W-:Y:S01]  /*5660*/  LOP3.LUT R24, R0, 0x3, RZ, 0xc0, !PT ;  /* 0x0000000300187812 */ /* 0x000fe200078ec0ff */
[----:B----4-:R-:W-:Y:S02]  /*5670*/  IMAD.SHL.U32 R41, R2, 0x80, RZ ;  /* 0x0000008002297824 */ /* 0x010fe400078e00ff */
[----:B------:R0:W5:Y:S04]  /*5680*/  LDL.LU R2, [R1+0x94] ;  /* 0x0000940001027983 */ /* 0x0001680000300800 */
[----:B------:R0:W5:Y:S01]  /*5690*/  LDL.LU R0, [R1+0x90] ;  /* 0x0000900001007983 */ /* 0x0001620000300800 */
[----:B------:R-:W-:Y:S01]  /*56a0*/  LOP3.LUT R43, R26, 0x40, R25, 0xe2, !PT ;  /* 0x000000401a2b7812 */ /* 0x000fe200078ee219 */
[----:B---3--:R-:W-:Y:S01]  /*56b0*/  IMAD.SHL.U32 R25, R227, 0x100, RZ ;  /* 0x00000100e3197824 */ /* 0x008fe200078e00ff */
[----:B------:R-:W-:Y:S01]  /*56c0*/  UISETP.GT.U32.AND UP0, UPT, UR9, 0x11, UPT ;  /* 0x000000110900788c */ /* 0x000fe2000bf04070 */
[C---:B-1----:R-:W-:Y:S01]  /*56d0*/  ISETP.GE.AND P0, PT, R41.reuse, R29, PT ;  /* 0x0000001d2900720c */ /* 0x042fe20003f06270 */
[----:B------:R-:W-:Y:S01]  /*56e0*/  UIMAD UR5, UR10, UR6, URZ ;  /* 0x000000060a0572a4 */ /* 0x000fe2000f8e023f */
[----:B------:R-:W-:Y:S01]  /*56f0*/  LOP3.LUT R32, R41, 0x6, R32, 0xf8, !PT ;  /* 0x0000000629207812 */ /* 0x000fe200078ef820 */
[----:B------:R-:W-:Y:S01]  /*5700*/  UISETP.LT.U32.AND UP0, UPT, UR12, 0x12, UP0 ;  /* 0x000000120c00788c */ /* 0x000fe20008701070 */
[----:B------:R-:W-:Y:S01]  /*5710*/  ISETP.GE.OR P0, PT, R25, UR11, P0 ;  /* 0x0000000b19007c0c */ /* 0x000fe20008706670 */
[----:B------:R-:W-:Y:S01]  /*5720*/  UISETP.GE.U32.AND UP1, UPT, UR12, 0x12, UPT ;  /* 0x000000120c00788c */ /* 0x000fe2000bf26070 */
[----:B------:R-:W-:Y:S01]  /*5730*/  IMAD.U32 R27, RZ, RZ, UR6 ;  /* 0x00000006ff1b7e24 */ /* 0x000fe2000f8e00ff */
[----:B------:R-:W-:Y:S01]  /*5740*/  UIMAD UR8, UR22, UR7, UR5 ;  /* 0x00000007160872a4 */ /* 0x000fe2000f8e0205 */
[----:B------:R-:W-:Y:S01]  /*5750*/  SHF.R.S32.HI R33, RZ, 0x1f, R32 ;  /* 0x0000001fff217819 */ /* 0x000fe20000011420 */
[----:B------:R-:W-:-:S02]  /*5760*/  UIMAD.WIDE.U32 UR6, UR9, 0x38e38e39, URZ ;  /* 0x38e38e39090678a5 */ /* 0x000fc4000f8e003f */
[----:B------:R-:W-:Y:S02]  /*5770*/  USEL UR5, URZ, 0x1, !UP0 ;  /* 0x000000013f057887 */ /* 0x000fe4000c000000 */
[----:B------:R-:W-:Y:S01]  /*5780*/  USHF.R.U32.HI UR6, URZ, 0x2, UR7 ;  /* 0x000000023f067899 */ /* 0x000fe20008011607 */
[----:B------:R-:W-:Y:S01]  /*5790*/  IMAD.WIDE.U32 R26, R27, UR22, R32 ;  /* 0x000000161b1a7c25 */ /* 0x000fe2000f8e0020 */
[----:B------:R-:W-:Y:S01]  /*57a0*/  ULOP3.LUT UR4, UR4, UR5, URZ, 0x3c, !UPT ;  /* 0x0000000504047292 */ /* 0x000fe2000f8e3c3f */
[----:B------:R-:W-:Y:S02]  /*57b0*/  IADD3 R42, -R25, UR11, R42 ;  /* 0x0000000b192a7c10 */ /* 0x000fe4000fffe12a */
[----:B------:R-:W-:Y:S01]  /*57c0*/  IMAD.WIDE R38, R227, 0x100, RZ ;  /* 0x00000100e3267825 */ /* 0x000fe200078e02ff */
[----:B------:R-:W-:Y:S02]  /*57d0*/  UIMAD UR5, UR6, -0x12, UR9 ;  /* 0xffffffee060578a4 */ /* 0x000fe4000f8e0209 */
[----:B------:R-:W-:Y:S01]  /*57e0*/  @UP1 ULOP3.LUT UR4, UR4, 0x1, UR6, 0x78, !UPT ;  /* 0x0000000104041892 */ /* 0x000fe2000f8e7806 */
[----:B------:R-:W-:-:S02]  /*57f0*/  IMAD R24, R24, -0x2, R29 ;  /* 0xfffffffe18187824 */ /* 0x000fc400078e021d */
[----:B------:R-:W-:Y:S01]  /*5800*/  VIADD R27, R27, UR8 ;  /* 0x000000081b1b7c36 */ /* 0x000fe20008000000 */
[----:B------:R-:W-:Y:S01]  /*5810*/  LOP3.LUT R43, R38, R43, R28, 0xfe, !PT ;  /* 0x0000002b262b7212 */ /* 0x000fe200078efe1c */
[----:B------:R-:W-:Y:S02]  /*5820*/  IMAD.IADD R41, R24, 0x1, -R41 ;  /* 0x0000000118297824 */ /* 0x000fe400078e0a29 */
[----:B------:R-:W-:Y:S01]  /*5830*/  IMAD.MOV.U32 R40, RZ, RZ, -0x1 ;  /* 0xffffffffff287424 */ /* 0x000fe200078e00ff */
[----:B0-----:R-:W-:Y:S06]  /*5840*/  @P0 BRA `(.L_x_38) ;  /* 0x0000008c00fc0947 */ /* 0x001fec0003800000 */
[----:B------:R-:W0:Y:S01]  /*5850*/  LDC.64 R28, c[0x0][0x5c8] ;  /* 0x00017200ff1c7b82 */ /* 0x000e220000000a00 */
[----:B------:R-:W-:Y:S01]  /*5860*/  ULDC.64 UR6, c[0x0][0x5c0] ;  /* 0x0001700000067ab9 */ /* 0x000fe20000000a00 */
[----:B------:R-:W-:Y:S01]  /*5870*/  BSSY B0, `(.L_x_38) ;  /* 0x00008fc000007945 */ /* 0x000fe20003800000 */
[-C--:B0-----:R-:W-:Y:S01]  /*5880*/  IMAD R24, R39, R28.reuse, RZ ;  /* 0x0000001c27187224 */ /* 0x081fe200078e02ff */
[----:B------:R-:W-:Y:S01]  /*5890*/  SHF.L.U64.HI R34, R28, 0x3, R29 ;  /* 0x000000031c227819 */ /* 0x000fe2000001021d */
[----:B------:R-:W-:-:S04]  /*58a0*/  IMAD.WIDE.U32 R26, R43, R28, R26 ;  /* 0x0000001c2b1a7225 */ /* 0x000fc800078e001a */
[----:B------:R-:W-:Y:S01]  /*58b0*/  IMAD R25, R43, R29, R24 ;  /* 0x0000001d2b197224 */ /* 0x000fe200078e0218 */
[----:B------:R-:W-:Y:S01]  /*58c0*/  IADD3 R24, P3, R26, UR6, RZ ;  /* 0x000000061a187c10 */ /* 0x000fe2000ff7e0ff */
[C---:B------:R-:W-:Y:S01]  /*58d0*/  IMAD.SHL.U32 R35, R28.reuse, 0x8, RZ ;  /* 0x000000081c237824 */ /* 0x040fe200078e00ff */
[----:B------:R-:W-:Y:S01]  /*58e0*/  LEA R30, P2, R28, R26, 0x7 ;  /* 0x0000001a1c1e7211 */ /* 0x000fe200078438ff */
[----:B------:R-:W-:-:S03]  /*58f0*/  IMAD.IADD R27, R27, 0x1, R25 ;  /* 0x000000011b1b7824 */ /* 0x000fc600078e0219 */
[----:B------:R-:W-:Y:S02]  /*5900*/  IADD3 R26, P1, P0, R26, UR6, R35 ;  /* 0x000000061a1a7c10 */ /* 0x000fe4000f83e023 */
[----:B------:R-:W-:Y:S02]  /*5910*/  IADD3.X R25, R27, UR7, RZ, P3, !PT ;  /* 0x000000071b197c10 */ /* 0x000fe40009ffe4ff */
[----:B------:R-:W-:Y:S02]  /*5920*/  FSETP.NEU.AND P3, PT, RZ, UR21, PT ;  /* 0x00000015ff007c0b */ /* 0x000fe4000bf6d000 */
[----:B------:R-:W-:Y:S02]  /*5930*/  LEA.HI.X R31, R28, R27, R29, 0x7, P2 ;  /* 0x0000001b1c1f7211 */ /* 0x000fe400010f3c1d */
[C---:B------:R-:W-:Y:S02]  /*5940*/  IADD3 R28, P2, R30.reuse, UR6, RZ ;  /* 0x000000061e1c7c10 */ /* 0x040fe4000ff5e0ff */
[----:B------:R-:W-:-:S02]  /*5950*/  IADD3 R30, P5, P6, R30, UR6, R35 ;  /* 0x000000061e1e7c10 */ /* 0x000fc4000febe023 */
[----:B------:R-:W-:Y:S02]  /*5960*/  IADD3.X R29, R31, UR7, RZ, P2, !PT ;  /* 0x000000071f1d7c10 */ /* 0x000fe400097fe4ff */
[--C-:B------:R-:W-:Y:S02]  /*5970*/  IADD3.X R27, R27, UR7, R34.reuse, P1, P0 ;  /* 0x000000071b1b7c10 */ /* 0x100fe40008fe0422 */
[----:B------:R-:W-:Y:S01]  /*5980*/  IADD3.X R31, R31, UR7, R34, P5, P6 ;  /* 0x000000071f1f7c10 */ /* 0x000fe2000afec422 */
[----:B------:R-:W-:Y:S06]  /*5990*/  @!P3 BRA `(.L_x_39) ;  /* 0x0000006c001cb947 */ /* 0x000fec0003800000 */
[----:B------:R-:W-:Y:S01]  /*59a0*/  ULDC.64 UR8, c[0x0][0x5b8] ;  /* 0x00016e0000087ab9 */ /* 0x000fe20000000a00 */
[----:B------:R-:W-:Y:S01]  /*59b0*/  ISETP.GE.AND P0, PT, R42, 0x1, PT ;  /* 0x000000012a00780c */ /* 0x000fe20003f06270 */
[----:B------:R-:W-:Y:S02]  /*59c0*/  UIMAD UR6, UR10, UR8, URZ ;  /* 0x000000080a0672a4 */ /* 0x000fe4000f8e023f */
[----:B------:R-:W-:Y:S01]  /*59d0*/  IMAD.U32 R35, RZ, RZ, UR8 ;  /* 0x00000008ff237e24 */ /* 0x000fe2000f8e00ff */
[----:B------:R-:W-:Y:S01]  /*59e0*/  BSSY B1, `(.L_x_40) ;  /* 0x0000010000017945 */ /* 0x000fe20003800000 */
[----:B------:R-:W-:Y:S01]  /*59f0*/  ISETP.LT.OR P3, PT, R41, 0x1, !P0 ;  /* 0x000000012900780c */ /* 0x000fe20004761670 */
[----:B------:R-:W-:Y:S02]  /*5a00*/  UIMAD UR6, UR22, UR9, UR6 ;  /* 0x00000009160672a4 */ /* 0x000fe4000f8e0206 */
[----:B------:R-:W-:Y:S01]  /*5a10*/  IMAD.WIDE.U32 R32, R35, UR22, R32 ;  /* 0x0000001623207c25 */ /* 0x000fe2000f8e0020 */
[----:B------:R-:W-:-:S03]  /*5a20*/  ULDC.64 UR8, c[0x0][0x5a8] ;  /* 0x00016a0000087ab9 */ /* 0x000fc60000000a00 */
[----:B------:R-:W-:Y:S02]  /*5a30*/  IMAD.MOV.U32 R36, RZ, RZ, R32 ;  /* 0x000000ffff247224 */ /* 0x000fe400078e0020 */
[----:B------:R-:W-:Y:S01]  /*5a40*/  VIADD R37, R33, UR6 ;  /* 0x0000000621257c36 */ /* 0x000fe20008000000 */
[----:B------:R-:W-:Y:S02]  /*5a50*/  ULDC.64 UR6, c[0x0][0x5b0] ;  /* 0x00016c0000067ab9 */ /* 0x000fe40000000a00 */
[----:B------:R-:W-:Y:S02]  /*5a60*/  IMAD R34, R39, UR6, RZ ;  /* 0x0000000627227c24 */ /* 0x000fe4000f8e02ff */
[----:B------:R-:W-:-:S04]  /*5a70*/  IMAD.WIDE.U32 R32, R43, UR6, R36 ;  /* 0x000000062b207c25 */ /* 0x000fc8000f8e0024 */
[--C-:B------:R-:W-:Y:S01]  /*5a80*/  IMAD R35, R43, UR7, R34.reuse ;  /* 0x000000072b237c24 */ /* 0x100fe2000f8e0222 */
[----:B------:R-:W-:Y:S02]  /*5a90*/  IADD3 R32, P1, R32, UR8, RZ ;  /* 0x0000000820207c10 */ /* 0x000fe4000ff3e0ff */
[----:B------:R-:W-:Y:S02]  /*5aa0*/  PRMT R34, RZ, 0x7610, R34 ;  /* 0x00007610ff227816 */ /* 0x000fe40000000022 */
[----:B------:R-:W-:Y:S01]  /*5ab0*/  IADD3.X R33, R33, UR9, R35, P1, !PT ;  /* 0x0000000921217c10 */ /* 0x000fe20008ffe423 */
[----:B------:R-:W-:Y:S08]  /*5ac0*/  @P3 BRA `(.L_x_41) ;  /* 0x0000000000043947 */ /* 0x000ff00003800000 */
[----:B------:R0:W5:Y:S02]  /*5ad0*/  LDG.E.U8 R34, desc[UR16][R32.64] ;  /* 0x0000001020227981 */ /* 0x000164000c1e1100 */
.L_x_41:
[----:B------:R-:W-:Y:S05]  /*5ae0*/  BSYNC B1 ;  /* 0x0000000000017941 */ /* 0x000fea0003800000 */
.L_x_40:
[----:B-----5:R-:W-:Y:S01]  /*5af0*/  LOP3.LUT R34, R34, 0xff, RZ, 0xc0, !PT ;  /* 0x000000ff22227812 */ /* 0x020fe200078ec0ff */
[----:B------:R-:W-:Y:S01]  /*5b00*/  BSSY B1, `(.L_x_42) ;  /* 0x000000b000017945 */ /* 0x000fe20003800000 */
[----:B------:R-:W-:Y:S02]  /*5b10*/  ISETP.LT.OR P2, PT, R41, 0x2, !P0 ;  /* 0x000000022900780c */ /* 0x000fe40004741670 */
[----:B------:R-:W-:-:S05]  /*5b20*/  F2FP.F16.E4M3.UNPACK_B R34, R34 ;  /* 0x00000022ff22723e */ /* 0x000fca00020006ff */
[----:B------:R-:W-:-:S05]  /*5b30*/  HADD2.F32 R34, -RZ, R34.H0_H0 ;  /* 0x20000022ff227230 */ /* 0x000fca0000004100 */
[----:B------:R-:W-:Y:S01]  /*5b40*/  FMUL R35, R34, UR21 ;  /* 0x0000001522237c20 */ /* 0x000fe20008400000 */
[----:B------:R-:W-:-:S03]  /*5b50*/  PRMT R34, RZ, 0x7610, R34 ;  /* 0x00007610ff227816 */ /* 0x000fc60000000022 */
[----:B------:R-:W-:-:S05]  /*5b60*/  FFMA R35, R226, UR20, R35 ;  /* 0x00000014e2237c23 */ /* 0x000fca0008000023 */
[----:B------:R-:W-:-:S05]  /*5b70*/  F2FP.SATFINITE.E4M3.F32.PACK_AB_MERGE_C R35, RZ, R35, RZ ;  /* 0x00000023ff23723e */ /* 0x000fca00048070ff */
[----:B------:R1:W-:Y:S01]  /*5b80*/  @!P3 STG.E.U8 desc[UR16][R24.64], R35 ;  /* 0x000000231800b986 */ /* 0x0003e2000c101110 */
[----:B------:R-:W-:Y:S05]  /*5b90*/  @P2 BRA `(.L_x_43) ;  /* 0x0000000000042947 */ /* 0x000fea0003800000 */
[----:B------:R2:W5:Y:S02]  /*5ba0*/  LDG.E.U8 R34, desc[UR16][R32.64+0x1] ;  /* 0x0000011020227981 */ /* 0x000564000c1e1100 */
.L_x_43:
[----:B------:R-:W-:Y:S05]  /*5bb0*/  BSYNC B1 ;  /* 0x0000000000017941 */ /* 0x000fea0003800000 */
.L_x_42:
[----:B-----5:R-:W-:Y:S01]  /*5bc0*/  LOP3.LUT R34, R34, 0xff, RZ, 0xc0, !PT ;  /* 0x000000ff22227812 */ /* 0x020fe200078ec0ff */
[----:B------:R-:W-:Y:S01]  /*5bd0*/  BSSY B1, `(.L_x_44) ;  /* 0x0000013000017945 */ /* 0x000fe20003800000 */
[----:B------:R-:W-:Y:S02]  /*5be0*/  IADD3 R45, P1, R43, 0x8, RZ ;  /* 0x000000082b2d7810 */ /* 0x000fe40007f3e0ff */
[----:B------:R-:W-:-:S03]  /*5bf0*/  F2FP.F16.E4M3.UNPACK_B R34, R34 ;  /* 0x00000022ff22723e */ /* 0x000fc600020006ff */
[----:B-1----:R-:W-:Y:S01]  /*5c00*/  IMAD.X R35, RZ, RZ, R39, P1 ;  /* 0x000000ffff237224 */ /* 0x002fe200008e0627 */
[----:B------:R-:W-:Y:S01]  /*5c10*/  ISETP.GE.AND P1, PT, R42, 0x9, PT ;  /* 0x000000092a00780c */ /* 0x000fe20003f26270 */
[----:B------:R-:W-:Y:S02]  /*5c20*/  HADD2.F32 R34, -RZ, R34.H0_H0 ;  /* 0x20000022ff227230 */ /* 0x000fe40000004100 */
[----:B------:R-:W-:Y:S01]  /*5c30*/  IMAD R46, R35, UR6, RZ ;  /* 0x00000006232e7c24 */ /* 0x000fe2000f8e02ff */
[----:B------:R-:W-:Y:S02]  /*5c40*/  ISETP.LT.OR P5, PT, R41, 0x1, !P1 ;  /* 0x000000012900780c */ /* 0x000fe40004fa1670 */
[----:B------:R-:W-:Y:S01]  /*5c50*/  FMUL R44, R34, UR21 ;  /* 0x00000015222c7c20 */ /* 0x000fe20008400000 */
[----:B------:R-:W-:-:S04]  /*5c60*/  IMAD.WIDE.U32 R34, R45, UR6, R36 ;  /* 0x000000062d227c25 */ /* 0x000fc8000f8e0024 */
[----:B------:R-:W-:Y:S01]  /*5c70*/  FFMA R44, R225, UR20, R44 ;  /* 0x00000014e12c7c23 */ /* 0x000fe2000800002c */
[----:B------:R-:W-:Y:S01]  /*5c80*/  IMAD R45, R45, UR7, R46 ;  /* 0x000000072d2d7c24 */ /* 0x000fe2000f8e022e */
[----:B------:R-:W-:-:S03]  /*5c90*/  IADD3 R34, P3, R34, UR8, RZ ;  /* 0x0000000822227c10 */ /* 0x000fc6000ff7e0ff */
[----:B------:R-:W-:Y:S02]  /*5ca0*/  F2FP.SATFINITE.E4M3.F32.PACK_AB_MERGE_C R47, RZ, R44, RZ ;  /* 0x0000002cff2f723e */ /* 0x000fe400048070ff */
[----:B------:R-:W-:Y:S02]  /*5cb0*/  IADD3.X R35, R35, UR9, R45, P3, !PT ;  /* 0x0000000923237c10 */ /* 0x000fe40009ffe42d */
[----:B------:R-:W-:Y:S01]  /*5cc0*/  PRMT R44, RZ, 0x7610, R44 ;  /* 0x00007610ff2c7816 */ /* 0x000fe2000000002c */
[----:B------:R1:W-:Y:S01]  /*5cd0*/  @!P2 STG.E.U8 desc[UR16][R24.64+0x1], R47 ;  /* 0x0000012f1800a986 */ /* 0x0003e2000c101110 */
[----:B------:R-:W-:Y:S05]  /*5ce0*/  @P5 BRA `(.L_x_45) ;  /* 0x0000000000045947 */ /* 0x000fea0003800000 */
[----:B------:R3:W5:Y:S02]  /*5cf0*/  LDG.E.U8 R44, desc[UR16][R34.64] ;  /* 0x00000010222c7981 */ /* 0x000764000c1e1100 */
.L_x_45:
[----:B------:R-:W-:Y:S05]  /*5d00*/  BSYNC B1 ;  /* 0x0000000000017941 */ /* 0x000fea0003800000 */
.L_x_44:
        /* <DEDUP_REMOVED lines=12> */
.L_x_47:
[----:B------:R-:W-:Y:S05]  /*5dd0*/  BSYNC B1 ;  /* 0x0000000000017941 */ /* 0x000fea0003800000 */
.L_x_46:
[----:B-----5:R-:W-:Y:S01]  /*5de0*/  LOP3.LUT R44, R44, 0xff, RZ, 0xc0, !PT ;  /* 0x000000ff2c2c7812 */ /* 0x020fe200078ec0ff */
[----:B------:R-:W-:Y:S01]  /*5df0*/  BSSY B1, `(.L_x_48) ;  /* 0x000000b000017945 */ /* 0x000fe20003800000 */
[----:B------:R-:W-:Y:S02]  /*5e00*/  ISETP.LT.OR P3, PT, R41, 0x9, !P0 ;  /* 0x000000092900780c */ /* 0x000fe40004761670 */
[----:B------:R-:W-:-:S05]  /*5e10*/  F2FP.F16.E4M3.UNPACK_B R44, R44 ;  /* 0x0000002cff2c723e */ /* 0x000fca00020006ff */
[----:B------:R-:W-:-:S05]  /*5e20*/  HADD2.F32 R44, -RZ, R44.H0_H0 ;  /* 0x2000002cff2c7230 */ /* 0x000fca0000004100 */
[----:B------:R-:W-:-:S04]  /*5e30*/  FMUL R44, R44, UR21 ;  /* 0x000000152c2c7c20 */ /* 0x000fc80008400000 */
[----:B------:R-:W-:-:S05]  /*5e40*/  FFMA R44, R223, UR20, R44 ;  /* 0x00000014df2c7c23 */ /* 0x000fca000800002c */
[----:B----4-:R-:W-:Y:S02]  /*5e50*/  F2FP.SATFINITE.E4M3.F32.PACK_AB_MERGE_C R45, RZ, R44, RZ ;  /* 0x0000002cff2d723e */ /* 0x010fe400048070ff */
[----:B------:R-:W-:-:S03]  /*5e60*/  PRMT R44, RZ, 0x7610, R44 ;  /* 0x00007610ff2c7816 */ /* 0x000fc6000000002c */
[----:B------:R4:W-:Y:S01]  /*5e70*/  @!P2 STG.E.U8 desc[UR16][R26.64+0x1], R45 ;  /* 0x0000012d1a00a986 */ /* 0x0009e2000c101110 */
[----:B------:R-:W-:Y:S05]  /*5e80*/  @P3 BRA `(.L_x_49) ;  /* 0x0000000000043947 */ /* 0x000fea0003800000 */
[----:B------:R0:W5:Y:S02]  /*5e90*/  LDG.E.U8 R44, desc[UR16][R32.64+0x8] ;  /* 0x00000810202c7981 */ /* 0x000164000c1e1100 */
.L_x_49:
[----:B------:R-:W-:Y:S05]  /*5ea0*/  BSYNC B1 ;  /* 0x0000000000017941 */ /* 0x000fea0003800000 */
.L_x_48:
[----:B-----5:R-:W-:Y:S01]  /*5eb0*/  LOP3.LUT R44, R44, 0xff, RZ, 0xc0, !PT ;  /* 0x000000ff2c2c7812 */ /* 0x020fe200078ec0ff */
[----:B------:R-:W-:Y:S01]  /*5ec0*/  BSSY B1, `(.L_x_50) ;  /* 0x000000b000017945 */ /* 0x000fe20003800000 */
[----:B------:R-:W-:Y:S02]  /*5ed0*/  ISETP.LT.OR P2, PT, R41, 0xa, !P0 ;  /* 0x0000000a2900780c */ /* 0x000fe40004741670 */
[----:B------:R-:W-:-:S05]  /*5ee0*/  F2FP.F16.E4M3.UNPACK_B R44, R44 ;  /* 0x0000002cff2c723e */ /* 0x000fca00020006ff */
[----:B------:R-:W-:-:S05]  /*5ef0*/  HADD2.F32 R44, -RZ, R44.H0_H0 ;  /* 0x2000002cff2c7230 */ /* 0x000fca0000004100 */
[----:B----4-:R-:W-:Y:S01]  /*5f00*/  FMUL R45, R44, UR21 ;  /* 0x000000152c2d7c20 */ /* 0x010fe20008400000 */
[----:B------:R-:W-:-:S03]  /*5f10*/  PRMT R44, RZ, 0x7610, R44 ;  /* 0x00007610ff2c7816 */ /* 0x000fc6000000002c */
[----:B------:R-:W-:-:S05]  /*5f20*/  FFMA R45, R222, UR20, R45 ;  /* 0x00000014de2d7c23 */ /* 0x000fca000800002d */
[----:B------:R-:W-:-:S05]  /*5f30*/  F2FP.SATFINITE.E4M3.F32.PACK_AB_MERGE_C R45, RZ, R45, RZ ;  /* 0x0000002dff2d723e */ /* 0x000fca00048070ff */
[----:B------:R4:W-:Y:S01]  /*5f40*/  @!P3 STG.E.U8 desc[UR16][R24.64+0x8], R45 ;  /* 0x0000082d1800b986 */ /* 0x0009e2000c101110 */
[----:B------:R-:W-:Y:S05]  /*5f50*/  @P2 BRA `(.L_x_51) ;  /* 0x0000000000042947 */ /* 0x000fea0003800000 */
[----:B------:R0:W5:Y:S02]  /*5f60*/  LDG.E.U8 R44, desc[UR16][R32.64+0x9] ;  /* 0x00000910202c7981 */ /* 0x000164000c1e1100 */
.L_x_51:
[----:B------:R-:W-:Y:S05]  /*5f70*/  BSYNC B1 ;  /* 0x0000000000017941 */ /* 0x000fea0003800000 */
.L_x_50:
        /* <DEDUP_REMOVED lines=12> */
.L_x_53:
[----:B------:R-:W-:Y:S05]  /*6040*/  BSYNC B1 ;  /* 0x0000000000017941 */ /* 0x000fea0003800000 */
.L_x_52:
        /* <DEDUP_REMOVED lines=12> */
.L_x_55:
[----:B------:R-:W-:Y:S05]  /*6110*/  BSYNC B1 ;  /* 0x0000000000017941 */ /* 0x000fea0003800000 */
.L_x_54:
        /* <DEDUP_REMOVED lines=12> */
.L_x_57:
[----:B------:R-:W-:Y:S05]  /*61e0*/  BSYNC B1 ;  /* 0x0000000000017941 */ /* 0x000fea0003800000 */
.L_x_56:
        /* <DEDUP_REMOVED lines=12> */
.L_x_59:
[----:B------:R-:W-:Y:S05]  /*62b0*/  BSYNC B1 ;  /* 0x0000000000017941 */ /* 0x000fea0003800000 */
.L_x_58:
        /* <DEDUP_REMOVED lines=12> */
.L_x_61:
[----:B------:R-:W-:Y:S05]  /*6380*/  BSYNC B1 ;  /* 0x0000000000017941 */ /* 0x000fea0003800000 */
.L_x_60:
        /* <DEDUP_REMOVED lines=12> */
.L_x_63:
[----:B------:R-:W-:Y:S05]  /*6450*/  BSYNC B1 ;  /* 0x0000000000017941 */ /* 0x000fea0003800000 */
.L_x_62:
        /* <DEDUP_REMOVED lines=12> */
.L_x_65:
[----:B------:R-:W-:Y:S05]  /*6520*/  BSYNC B1 ;  /* 0x0000000000017941 */ /* 0x000fea0003800000 */
.L_x_64:
        /* <DEDUP_REMOVED lines=12> */
.L_x_67:
[----:B------:R-:W-:Y:S05]  /*65f0*/  BSYNC B1 ;  /* 0x0000000000017941 */ /* 0x000fea0003800000 */
.L_x_66:
        /* <DEDUP_REMOVED lines=12> */
.L_x_69:
[----:B------:R-:W-:Y:S05]  /*66c0*/  BSYNC B1 ;  /* 0x0000000000017941 */ /* 0x000fea0003800000 */
.L_x_68:
        /* <DEDUP_REMOVED lines=12> */
.L_x_71:
[----:B------:R-:W-:Y:S05]  /*6790*/  BSYNC B1 ;  /* 0x0000000000017941 */ /* 0x000fea0003800000 */
.L_x_70:
        /* <DEDUP_REMOVED lines=12> */
.L_x_73:
[----:B------:R-:W-:Y:S05]  /*6860*/  BSYNC B1 ;  /* 0x0000000000017941 */ /* 0x000fea0003800000 */
.L_x_72:
        /* <DEDUP_REMOVED lines=12> */
.L_x_75:
[----:B------:R-:W-:Y:S05]  /*6930*/  BSYNC B1 ;  /* 0x0000000000017941 */ /* 0x000fea0003800000 */
.L_x_74:
        /* <DEDUP_REMOVED lines=12> */
.L_x_77:
[----:B------:R-:W-:Y:S05]  /*6a00*/  BSYNC B1 ;  /* 0x0000000000017941 */ /* 0x000fea0003800000 */
.L_x_76:
        /* <DEDUP_REMOVED lines=12> */
.L_x_79:
[----:B------:R-:W-:Y:S05]  /*6ad0*/  BSYNC B1 ;  /* 0x0000000000017941 */ /* 0x000fea0003800000 */
.L_x_78:
        /* <DEDUP_REMOVED lines=12> */
.L_x_81:
[----:B------:R-:W-:Y:S05]  /*6ba0*/  BSYNC B1 ;  /* 0x0000000000017941 */ /* 0x000fea0003800000 */
.L_x_80:
        /* <DEDUP_REMOVED lines=12> */
.L_x_83:
[----:B------:R-:W-:Y:S05]  /*6c70*/  BSYNC B1 ;  /* 0x0000000000017941 */ /* 0x000fea0003800000 */
.L_x_82:
        /* <DEDUP_REMOVED lines=12> */
.L_x_85:
[----:B------:R-:W-:Y:S05]  /*6d40*/  BSYNC B1 ;  /* 0x0000000000017941 */ /* 0x000fea0003800000 */
.L_x_84:
        /* <DEDUP_REMOVED lines=12> */
.L_x_87:
[----:B------:R-:W-:Y:S05]  /*6e10*/  BSYNC B1 ;  /* 0x0000000000017941 */ /* 0x000fea0003800000 */
.L_x_86:
        /* <DEDUP_REMOVED lines=12> */
.L_x_89:
[----:B------:R-:W-:Y:S05]  /*6ee0*/  BSYNC B1 ;  /* 0x0000000000017941 */ /* 0x000fea0003800000 */
.L_x_88:
        /* <DEDUP_REMOVED lines=12> */
.L_x_91:
[----:B------:R-:W-:Y:S05]  /*6fb0*/  BSYNC B1 ;  /* 0x0000000000017941 */ /* 0x000fea0003800000 */
.L_x_90:
        /* <DEDUP_REMOVED lines=12> */
.L_x_93:
[----:B------:R-:W-:Y:S05]  /*7080*/  BSYNC B1 ;  /* 0x0000000000017941 */ /* 0x000fea0003800000 */
.L_x_92:
        /* <DEDUP_REMOVED lines=12> */
.L_x_95:
[----:B------:R-:W-:Y:S05]  /*7150*/  BSYNC B1 ;  /* 0x0000000000017941 */ /* 0x000fea0003800000 */
.L_x_94:
        /* <DEDUP_REMOVED lines=12> */
.L_x_97:
[----:B------:R-:W-:Y:S05]  /*7220*/  BSYNC B1 ;  /* 0x0000000000017941 */ /* 0x000fea0003800000 */
.L_x_96:
        /* <DEDUP_REMOVED lines=12> */
.L_x_99:
[----:B------:R-:W-:Y:S05]  /*72f0*/  BSYNC B1 ;  /* 0x0000000000017941 */ /* 0x000fea0003800000 */
.L_x_98:
        /* <DEDUP_REMOVED lines=12> */
.L_x_101:
[----:B------:R-:W-:Y:S05]  /*73c0*/  BSYNC B1 ;  /* 0x0000000000017941 */ /* 0x000fea0003800000 */
.L_x_100:
        /* <DEDUP_REMOVED lines=12> */
.L_x_103:
[----:B------:R-:W-:Y:S05]  /*7490*/  BSYNC B1 ;  /* 0x0000000000017941 */ /* 0x000fea0003800000 */
.L_x_102:
        /* <DEDUP_REMOVED lines=12> */
.L_x_105:
[----:B------:R-:W-:Y:S05]  /*7560*/  BSYNC B1 ;  /* 0x0000000000017941 */ /* 0x000fea0003800000 */
.L_x_104:
        /* <DEDUP_REMOVED lines=12> */
.L_x_107:
[----:B------:R-:W-:Y:S05]  /*7630*/  BSYNC B1 ;  /* 0x0000000000017941 */ /* 0x000fea0003800000 */
.L_x_106:
        /* <DEDUP_REMOVED lines=12> */
.L_x_109:
[----:B------:R-:W-:Y:S05]  /*7700*/  BSYNC B1 ;  /* 0x0000000000017941 */ /* 0x000fea0003800000 */
.L_x_108:
        /* <DEDUP_REMOVED lines=12> */
.L_x_111:
[----:B------:R-:W-:Y:S05]  /*77d0*/  BSYNC B1 ;  /* 0x0000000000017941 */ /* 0x000fea0003800000 */
.L_x_110:
        /* <DEDUP_REMOVED lines=12> */
.L_x_113:
[----:B------:R-:W-:Y:S05]  /*78a0*/  BSYNC B1 ;  /* 0x0000000000017941 */ /* 0x000fea0003800000 */
.L_x_112:
        /* <DEDUP_REMOVED lines=12> */
.L_x_115:
[----:B------:R-:W-:Y:S05]  /*7970*/  BSYNC B1 ;  /* 0x0000000000017941 */ /* 0x000fea0003800000 */
.L_x_114:
        /* <DEDUP_REMOVED lines=12> */
.L_x_117:
[----:B------:R-:W-:Y:S05]  /*7a40*/  BSYNC B1 ;  /* 0x0000000000017941 */ /* 0x000fea0003800000 */
.L_x_116:
        /* <DEDUP_REMOVED lines=12> */
.L_x_119:
[----:B------:R-:W-:Y:S05]  /*7b10*/  BSYNC B1 ;  /* 0x0000000000017941 */ /* 0x000fea0003800000 */
.L_x_118:
        /* <DEDUP_REMOVED lines=12> */
.L_x_121:
[----:B------:R-:W-:Y:S05]  /*7be0*/  BSYNC B1 ;  /* 0x0000000000017941 */ /* 0x000fea0003800000 */
.L_x_120:
        /* <DEDUP_REMOVED lines=12> */
.L_x_123:
[----:B------:R-:W-:Y:S05]  /*7cb0*/  BSYNC B1 ;  /* 0x0000000000017941 */ /* 0x000fea0003800000 */
.L_x_122:
        /* <DEDUP_REMOVED lines=12> */
.L_x_125:
[----:B------:R-:W-:Y:S05]  /*7d80*/  BSYNC B1 ;  /* 0x0000000000017941 */ /* 0x000fea0003800000 */
.L_x_124:
        /* <DEDUP_REMOVED lines=12> */
.L_x_127:
[----:B------:R-:W-:Y:S05]  /*7e50*/  BSYNC B1 ;  /* 0x0000000000017941 */ /* 0x000fea0003800000 */
.L_x_126:
        /* <DEDUP_REMOVED lines=12> */
.L_x_129:
[----:B------:R-:W-:Y:S05]  /*7f20*/  BSYNC B1 ;  /* 0x0000000000017941 */ /* 0x000fea0003800000 */
.L_x_128:
        /* <DEDUP_REMOVED lines=12> */
.L_x_131:
[----:B------:R-:W-:Y:S05]  /*7ff0*/  BSYNC B1 ;  /* 0x0000000000017941 */ /* 0x000fea0003800000 */
.L_x_130:
        /* <DEDUP_REMOVED lines=12> */
.L_x_133:
[----:B------:R-:W-:Y:S05]  /*80c0*/  BSYNC B1 ;  /* 0x0000000000017941 */ /* 0x000fea0003800000 */
.L_x_132:
        /* <DEDUP_REMOVED lines=12> */
.L_x_135:
[----:B------:R-:W-:Y:S05]  /*8190*/  BSYNC B1 ;  /* 0x0000000000017941 */ /* 0x000fea0003800000 */
.L_x_134:
        /* <DEDUP_REMOVED lines=12> */
.L_x_137:
[----:B------:R-:W-:Y:S05]  /*8260*/  BSYNC B1 ;  /* 0x0000000000017941 */ /* 0x000fea0003800000 */
.L_x_136:
        /* <DEDUP_REMOVED lines=12> */
.L_x_139:
[----:B------:R-:W-:Y:S05]  /*8330*/  BSYNC B1 ;  /* 0x0000000000017941 */ /* 0x000fea0003800000 */
.L_x_138:
        /* <DEDUP_REMOVED lines=12> */
.L_x_141:
[----:B------:R-:W-:Y:S05]  /*8400*/  BSYNC B1 ;  /* 0x0000000000017941 */ /* 0x000fea0003800000 */
.L_x_140:
        /* <DEDUP_REMOVED lines=12> */
.L_x_143:
[----:B------:R-:W-:Y:S05]  /*84d0*/  BSYNC B1 ;  /* 0x0000000000017941 */ /* 0x000fea0003800000 */
.L_x_142:
        /* <DEDUP_REMOVED lines=12> */
.L_x_145:
[----:B------:R-:W-:Y:S05]  /*85a0*/  BSYNC B1 ;  /* 0x0000000000017941 */ /* 0x000fea0003800000 */
.L_x_144:
        /* <DEDUP_REMOVED lines=12> */
.L_x_147:
[----:B------:R-:W-:Y:S05]  /*8670*/  BSYNC B1 ;  /* 0x0000000000017941 */ /* 0x000fea0003800000 */
.L_x_146:
        /* <DEDUP_REMOVED lines=12> */
.L_x_149:
[----:B------:R-:W-:Y:S05]  /*8740*/  BSYNC B1 ;  /* 0x0000000000017941 */ /* 0x000fea0003800000 */
.L_x_148:
        /* <DEDUP_REMOVED lines=12> */
.L_x_151:
[----:B------:R-:W-:Y:S05]  /*8810*/  BSYNC B1 ;  /* 0x0000000000017941 */ /* 0x000fea0003800000 */
.L_x_150:
        /* <DEDUP_REMOVED lines=12> */
.L_x_153:
[----:B------:R-:W-:Y:S05]  /*88e0*/  BSYNC B1 ;  /* 0x0000000000017941 */ /* 0x000fea0003800000 */
.L_x_152:
        /* <DEDUP_REMOVED lines=12> */
.L_x_155:
[----:B------:R-:W-:Y:S05]  /*89b0*/  BSYNC B1 ;  /* 0x0000000000017941 */ /* 0x000fea0003800000 */
.L_x_154:
        /* <DEDUP_REMOVED lines=12> */
.L_x_157:
[----:B------:R-:W-:Y:S05]  /*8a80*/  BSYNC B1 ;  /* 0x0000000000017941 */ /* 0x000fea0003800000 */
.L_x_156:
        /* <DEDUP_REMOVED lines=12> */
.L_x_159:
[----:B------:R-:W-:Y:S05]  /*8b50*/  BSYNC B1 ;  /* 0x0000000000017941 */ /* 0x000fea0003800000 */
.L_x_158:
        /* <DEDUP_REMOVED lines=12> */
.L_x_161:
[----:B------:R-:W-:Y:S05]  /*8c20*/  BSYNC B1 ;  /* 0x0000000000017941 */ /* 0x000fea0003800000 */
.L_x_160:
        /* <DEDUP_REMOVED lines=12> */
.L_x_163:
[----:B------:R-:W-:Y:S05]  /*8cf0*/  BSYNC B1 ;  /* 0x0000000000017941 */ /* 0x000fea0003800000 */
.L_x_162:
[----:B-----5:R-:W-:Y:S01]  /*8d00*/  LOP3.LUT R44, R44, 0xff, RZ, 0xc0, !PT ;  /* 0x000000ff2c2c7812 */ /* 0x020fe200078ec0ff */
[----:B------:R-:W-:Y:S01]  /*8d10*/  BSSY B1, `(.L_x_164) ;  /* 0x000000b000017945 */ /* 0x000fe20003800000 */
[----:B------:R-:W-:Y:S02]  /*8d20*/  ISETP.LT.OR P2, PT, R41, 0x79, !P1 ;  /* 0x000000792900780c */ /* 0x000fe40004f41670 */
[----:B------:R-:W-:Y:S02]  /*8d30*/  F2FP.F16.E4M3.UNPACK_B R44, R44 ;  /* 0x0000002cff2c723e */ /* 0x000fe400020006ff */
[----:B0-2---:R-:W-:-:S03]  /*8d40*/  PRMT R32, RZ, 0x7610, R32 ;  /* 0x00007610ff207816 */ /* 0x005fc60000000020 */
[----:B------:R-:W-:-:S05]  /*8d50*/  HADD2.F32 R44, -RZ, R44.H0_H0 ;  /* 0x2000002cff2c7230 */ /* 0x000fca0000004100 */
[----:B------:R-:W-:-:S04]  /*8d60*/  FMUL R44, R44, UR21 ;  /* 0x000000152c2c7c20 */ /* 0x000fc80008400000 */
[----:B------:R-:W-:-:S05]  /*8d70*/  FFMA R44, R165, UR20, R44 ;  /* 0x00000014a52c7c23 */ /* 0x000fca000800002c */
[----:B------:R-:W-:-:S05]  /*8d80*/  F2FP.SATFINITE.E4M3.F32.PACK_AB_MERGE_C R33, RZ, R44, RZ ;  /* 0x0000002cff21723e */ /* 0x000fca00048070ff */
[----:B------:R0:W-:Y:S01]  /*8d90*/  @!P0 STG.E.U8 desc[UR16][R24.64+0x79], R33 ;  /* 0x0000792118008986 */ /* 0x0001e2000c101110 */
[----:B------:R-:W-:Y:S05]  /*8da0*/  @P2 BRA `(.L_x_165) ;  /* 0x0000000000042947 */ /* 0x000fea0003800000 */
[----:B------:R2:W5:Y:S02]  /*8db0*/  LDG.E.U8 R32, desc[UR16][R34.64+0x78] ;  /* 0x0000781022207981 */ /* 0x000564000c1e1100 */
.L_x_165:
[----:B------:R-:W-:Y:S05]  /*8dc0*/  BSYNC B1 ;  /* 0x0000000000017941 */ /* 0x000fea0003800000 */
.L_x_164:
[----:B-----5:R-:W-:Y:S01]  /*8dd0*/  LOP3.LUT R32, R32, 0xff, RZ, 0xc0, !PT ;  /* 0x000000ff20207812 */ /* 0x020fe200078ec0ff */
[----:B------:R-:W-:Y:S01]  /*8de0*/  BSSY B1, `(.L_x_166) ;  /* 0x000000b000017945 */ /* 0x000fe20003800000 */
[----:B------:R-:W-:Y:S02]  /*8df0*/  ISETP.LT.OR P1, PT, R41, 0x7a, !P1 ;  /* 0x0000007a2900780c */ /* 0x000fe40004f21670 */
[----:B------:R-:W-:Y:S02]  /*8e00*/  F2FP.F16.E4M3.UNPACK_B R32, R32 ;  /* 0x00000020ff20723e */ /* 0x000fe400020006ff */
[----:B01--4-:R-:W-:-:S03]  /*8e10*/  PRMT R24, RZ, 0x7610, R24 ;  /* 0x00007610ff187816 */ /* 0x013fc60000000018 */
[----:B------:R-:W-:-:S05]  /*8e20*/  HADD2.F32 R32, -RZ, R32.H0_H0 ;  /* 0x20000020ff207230 */ /* 0x000fca0000004100 */
[----:B------:R-:W-:-:S04]  /*8e30*/  FMUL R25, R32, UR21 ;  /* 0x0000001520197c20 */ /* 0x000fc80008400000 */
[----:B------:R-:W-:-:S05]  /*8e40*/  FFMA R25, R164, UR20, R25 ;  /* 0x00000014a4197c23 */ /* 0x000fca0008000019 */
[----:B------:R-:W-:-:S05]  /*8e50*/  F2FP.SATFINITE.E4M3.F32.PACK_AB_MERGE_C R25, RZ, R25, RZ ;  /* 0x00000019ff19723e */ /* 0x000fca00048070ff */
[----:B------:R0:W-:Y:S01]  /*8e60*/  @!P2 STG.E.U8 desc[UR16][R26.64+0x78], R25 ;  /* 0x000078191a00a986 */ /* 0x0001e2000c101110 */
[----:B------:R-:W-:Y:S05]  /*8e70*/  @P1 BRA `(.L_x_167) ;  /* 0x0000000000041947 */ /* 0x000fea0003800000 */
[----:B------:R1:W5:Y:S02]  /*8e80*/  LDG.E.U8 R24, desc[UR16][R34.64+0x79] ;  /* 0x0000791022187981 */ /* 0x000364000c1e1100 */
.L_x_167:
[----:B------:R-:W-:Y:S05]  /*8e90*/  BSYNC B1 ;  /* 0x0000000000017941 */ /* 0x000fea0003800000 */
.L_x_166:
[----:B-----5:R-:W-:Y:S01]  /*8ea0*/  LOP3.LUT R24, R24, 0xff, RZ, 0xc0, !PT ;  /* 0x000000ff18187812 */ /* 0x020fe200078ec0ff */
[----:B------:R-:W-:Y:S01]  /*8eb0*/  BSSY B1, `(.L_x_168) ;  /* 0x0000013000017945 */ /* 0x000fe20003800000 */
[----:B------:R-:W-:Y:S02]  /*8ec0*/  IADD3 R33, P0, R43, 0x80, RZ ;  /* 0x000000802b217810 */ /* 0x000fe40007f1e0ff */
[----:B------:R-:W-:-:S03]  /*8ed0*/  F2FP.F16.E4M3.UNPACK_B R24, R24 ;  /* 0x00000018ff18723e */ /* 0x000fc600020006ff */
[----:B0-----:R-:W-:Y:S01]  /*8ee0*/  IMAD.X R25, RZ, RZ, R39, P0 ;  /* 0x000000ffff197224 */ /* 0x001fe200000e0627 */
[----:B------:R-:W-:Y:S01]  /*8ef0*/  ISETP.GE.AND P0, PT, R42, 0x81, PT ;  /* 0x000000812a00780c */ /* 0x000fe20003f06270 */
[----:B------:R-:W-:Y:S02]  /*8f00*/  HADD2.F32 R24, -RZ, R24.H0_H0 ;  /* 0x20000018ff187230 */ /* 0x000fe40000004100 */
[----:B-123--:R-:W-:Y:S01]  /*8f10*/  IMAD R34, R25, UR6, RZ ;  /* 0x0000000619227c24 */ /* 0x00efe2000f8e02ff */
        /* <DEDUP_REMOVED lines=12> */
.L_x_169:
[----:B------:R-:W-:Y:S05]  /*8fe0*/  BSYNC B1 ;  /* 0x0000000000017941 */ /* 0x000fea0003800000 */
.L_x_168:
[----:B-----5:R-:W-:Y:S01]  /*8ff0*/  LOP3.LUT R32, R32, 0xff, RZ, 0xc0, !PT ;  /* 0x000000ff20207812 */ /* 0x020fe200078ec0ff */
[----:B------:R-:W-:Y:S01]  /*9000*/  BSSY B1, `(.L_x_170) ;  /* 0x000000b000017945 */ /* 0x000fe20003800000 */
[----:B------:R-:W-:Y:S02]  /*9010*/  ISETP.LT.OR P2, PT, R41, 0x2, !P0 ;  /* 0x000000022900780c */ /* 0x000fe40004741670 */
[----:B------:R-:W-:Y:S02]  /*9020*/  F2FP.F16.E4M3.UNPACK_B R32, R32 ;  /* 0x00000020ff20723e */ /* 0x000fe400020006ff */
[----:B0-----:R-:W-:-:S03]  /*9030*/  PRMT R26, RZ, 0x7610, R26 ;  /* 0x00007610ff1a7816 */ /* 0x001fc6000000001a */
[----:B------:R-:W-:-:S05]  /*9040*/  HADD2.F32 R32, -RZ, R32.H0_H0 ;  /* 0x20000020ff207230 */ /* 0x000fca0000004100 */
[----:B------:R-:W-:-:S04]  /*9050*/  FMUL R27, R32, UR21 ;  /* 0x00000015201b7c20 */ /* 0x000fc80008400000 */
[----:B------:R-:W-:-:S05]  /*9060*/  FFMA R27, R162, UR20, R27 ;  /* 0x00000014a21b7c23 */ /* 0x000fca000800001b */
[----:B------:R-:W-:-:S05]  /*9070*/  F2FP.SATFINITE.E4M3.F32.PACK_AB_MERGE_C R27, RZ, R27, RZ ;  /* 0x0000001bff1b723e */ /* 0x000fca00048070ff */
[----:B------:R0:W-:Y:S01]  /*9080*/  @!P3 STG.E.U8 desc[UR16][R28.64], R27 ;  /* 0x0000001b1c00b986 */ /* 0x0001e2000c101110 */
[----:B------:R-:W-:Y:S05]  /*9090*/  @P2 BRA `(.L_x_171) ;  /* 0x0000000000042947 */ /* 0x000fea0003800000 */
[----:B------:R2:W5:Y:S02]  /*90a0*/  LDG.E.U8 R26, desc[UR16][R24.64+0x1] ;  /* 0x00000110181a7981 */ /* 0x000564000c1e1100 */
.L_x_171:
[----:B------:R-:W-:Y:S05]  /*90b0*/  BSYNC B1 ;  /* 0x0000000000017941 */ /* 0x000fea0003800000 */
.L_x_170:
[----:B-----5:R-:W-:Y:S01]  /*90c0*/  LOP3.LUT R26, R26, 0xff, RZ, 0xc0, !PT ;  /* 0x000000ff1a1a7812 */ /* 0x020fe200078ec0ff */
[----:B------:R-:W-:Y:S01]  /*90d0*/  BSSY B1, `(.L_x_172) ;  /* 0x0000013000017945 */ /* 0x000fe20003800000 */
[----:B------:R-:W-:Y:S02]  /*90e0*/  IADD3 R43, P1, R43, 0x88, RZ ;  /* 0x000000882b2b7810 */ /* 0x000fe40007f3e0ff */
[----:B------:R-:W-:Y:S02]  /*90f0*/  F2FP.F16.E4M3.UNPACK_B R26, R26 ;  /* 0x0000001aff1a723e */ /* 0x000fe400020006ff */
[----:B------:R-:W-:Y:S01]  /*9100*/  PRMT R32, RZ, 0x7610, R32 ;  /* 0x00007610ff207816 */ /* 0x000fe20000000020 */
[----:B------:R-:W-:Y:S01]  /*9110*/  IMAD.X R38, RZ, RZ, R39, P1 ;  /* 0x000000ffff267224 */ /* 0x000fe200008e0627 */
[----:B------:R-:W-:Y:S01]  /*9120*/  ISETP.GE.AND P1, PT, R42, 0x89, PT ;  /* 0x000000892a00780c */ /* 0x000fe20003f26270 */
[----:B------:R-:W-:Y:S02]  /*9130*/  HADD2.F32 R26, -RZ, R26.H0_H0 ;  /* 0x2000001aff1a7230 */ /* 0x000fe40000004100 */
[----:B------:R-:W-:Y:S01]  /*9140*/  IMAD R38, R38, UR6, RZ ;  /* 0x0000000626267c24 */ /* 0x000fe2000f8e02ff */
[----:B------:R-:W-:Y:S01]  /*9150*/  ISETP.LT.OR P5, PT, R41, 0x1, !P1 ;  /* 0x000000012900780c */ /* 0x000fe20004fa1670 */
[----:B------:R-:W-:-:S04]  /*9160*/  IMAD.WIDE.U32 R36, R43, UR6, R36 ;  /* 0x000000062b247c25 */ /* 0x000fc8000f8e0024 */
[----:B------:R-:W-:Y:S01]  /*9170*/  FMUL R26, R26, UR21 ;  /* 0x000000151a1a7c20 */ /* 0x000fe20008400000 */
[----:B------:R-:W-:-:S03]  /*9180*/  IMAD R43, R43, UR7, R38 ;  /* 0x000000072b2b7c24 */ /* 0x000fc6000f8e0226 */
[----:B------:R-:W-:Y:S01]  /*9190*/  FFMA R161, R161, UR20, R26 ;  /* 0x00000014a1a17c23 */ /* 0x000fe2000800001a */
[----:B------:R-:W-:-:S04]  /*91a0*/  IADD3 R26, P3, R36, UR8, RZ ;  /* 0x00000008241a7c10 */ /* 0x000fc8000ff7e0ff */
[----:B------:R-:W-:Y:S02]  /*91b0*/  F2FP.SATFINITE.E4M3.F32.PACK_AB_MERGE_C R161, RZ, R161, RZ ;  /* 0x000000a1ffa1723e */ /* 0x000fe400048070ff */
[----:B0-----:R-:W-:-:S03]  /*91c0*/  IADD3.X R27, R37, UR9, R43, P3, !PT ;  /* 0x00000009251b7c10 */ /* 0x001fc60009ffe42b */
[----:B------:R0:W-:Y:S01]  /*91d0*/  @!P2 STG.E.U8 desc[UR16][R28.64+0x1], R161 ;  /* 0x000001a11c00a986 */ /* 0x0001e2000c101110 */
[----:B------:R-:W-:Y:S05]  /*91e0*/  @P5 BRA `(.L_x_173) ;  /* 0x0000000000045947 */ /* 0x000fea0003800000 */
[----:B------:R3:W5:Y:S02]  /*91f0*/  LDG.E.U8 R32, desc[UR16][R26.64] ;  /* 0x000000101a207981 */ /* 0x000764000c1e1100 */
.L_x_173:
[----:B------:R-:W-:Y:S05]  /*9200*/  BSYNC B1 ;  /* 0x0000000000017941 */ /* 0x000fea0003800000 */
.L_x_172:
        /* <DEDUP_REMOVED lines=12> */
.L_x_175:
[----:B------:R-:W-:Y:S05]  /*92d0*/  BSYNC B1 ;  /* 0x0000000000017941 */ /* 0x000fea0003800000 */
.L_x_174:
        /* <DEDUP_REMOVED lines=12> */
.L_x_177:
[----:B------:R-:W-:Y:S05]  /*93a0*/  BSYNC B1 ;  /* 0x0000000000017941 */ /* 0x000fea0003800000 */
.L_x_176:
        /* <DEDUP_REMOVED lines=12> */
.L_x_179:
[----:B------:R-:W-:Y:S05]  /*9470*/  BSYNC B1 ;  /* 0x0000000000017941 */ /* 0x000fea0003800000 */
.L_x_178:
        /* <DEDUP_REMOVED lines=12> */
.L_x_181:
[----:B------:R-:W-:Y:S05]  /*9540*/  BSYNC B1 ;  /* 0x0000000000017941 */ /* 0x000fea0003800000 */
.L_x_180:
        /* <DEDUP_REMOVED lines=12> */
.L_x_183:
[----:B------:R-:W-:Y:S05]  /*9610*/  BSYNC B1 ;  /* 0x0000000000017941 */ /* 0x000fea0003800000 */
.L_x_182:
        /* <DEDUP_REMOVED lines=12> */
.L_x_185:
[----:B------:R-:W-:Y:S05]  /*96e0*/  BSYNC B1 ;  /* 0x0000000000017941 */ /* 0x000fea0003800000 */
.L_x_184:
        /* <DEDUP_REMOVED lines=12> */
.L_x_187:
[----:B------:R-:W-:Y:S05]  /*97b0*/  BSYNC B1 ;  /* 0x0000000000017941 */ /* 0x000fea0003800000 */
.L_x_186:
        /* <DEDUP_REMOVED lines=12> */
.L_x_189:
[----:B------:R-:W-:Y:S05]  /*9880*/  BSYNC B1 ;  /* 0x0000000000017941 */ /* 0x000fea0003800000 */
.L_x_188:
        /* <DEDUP_REMOVED lines=12> */
.L_x_191:
[----:B------:R-:W-:Y:S05]  /*9950*/  BSYNC B1 ;  /* 0x0000000000017941 */ /* 0x000fea0003800000 */
.L_x_190:
[----:B-----5:R-:W-:Y:S01]  /*9960*/  LOP3.LUT R32, R32, 0xff, RZ, 0xc0, !PT ;  /* 0x000000ff20207812 */ /* 0x020fe200078ec0ff */
[----:B------:R-:W-:Y:S01]  /*9970*/  BSSY B1, `(.L_x_192) ;  /* 0x000000b000017945 */ /* 0x000fe20003800000 */
[----:B------:R-:W-:Y:S02]  /*9980*/  ISETP.LT.OR P3, PT, R41, 0x19, !P0 ;  /* 0x000000192900780c */ /* 0x000fe40004761670 */
[----:B------:R-:W-:-:S05]  /*9990*/  F2FP.F16.E4M3.UNPACK_B R32, R32 ;  /* 0x00000020ff20723e */ /* 0x000fca00020006ff */
[----:B------:R-:W-:-:S05]  /*99a0*/  HADD2.F32 R32, -RZ, R32.H0_H0 ;  /* 0x20000020ff207230 */ /* 0x000fca0000004100 */
[----:B------:R-:W-:-:S04]  /*99b0*/  FMUL R32, R32, UR21 ;  /* 0x0000001520207c20 */ /* 0x000fc80008400000 */
[----:B------:R-:W-:Y:S01]  /*99c0*/  FFMA R32, R23, UR20, R32 ;  /* 0x0000001417207c23 */ /* 0x000fe20008000020 */
[----:B------:R-:W-:-:S04]  /*99d0*/  PRMT R23, RZ, 0x7610, R23 ;  /* 0x00007610ff177816 */ /* 0x000fc80000000017 */
[----:B----4-:R-:W-:-:S05]  /*99e0*/  F2FP.SATFINITE.E4M3.F32.PACK_AB_MERGE_C R33, RZ, R32, RZ ;  /* 0x00000020ff21723e */ /* 0x010fca00048070ff */
[----:B------:R4:W-:Y:S01]  /*99f0*/  @!P2 STG.E.U8 desc[UR16][R30.64+0x11], R33 ;  /* 0x000011211e00a986 */ /* 0x0009e2000c101110 */
[----:B------:R-:W-:Y:S05]  /*9a00*/  @P3 BRA `(.L_x_193) ;  /* 0x0000000000043947 */ /* 0x000fea0003800000 */
[----:B------:R0:W5:Y:S02]  /*9a10*/  LDG.E.U8 R23, desc[UR16][R24.64+0x18] ;  /* 0x0000181018177981 */ /* 0x000164000c1e1100 */
.L_x_193:
[----:B------:R-:W-:Y:S05]  /*9a20*/  BSYNC B1 ;  /* 0x0000000000017941 */ /* 0x000fea0003800000 */
.L_x_192:
        /* <DEDUP_REMOVED lines=8> */
[----:B------:R-:W-:-:S05]  /*9ab0*/  F2FP.SATFINITE.E4M3.F32.PACK_AB_MERGE_C R23, RZ, R23, RZ ;  /* 0x00000017ff17723e */ /* 0x000fca00048070ff */
[----:B------:R0:W-:Y:S01]  /*9ac0*/  @!P3 STG.E.U8 desc[UR16][R28.64+0x18], R23 ;  /* 0x000018171c00b986 */ /* 0x0001e2000c101110 */
[----:B------:R-:W-:Y:S05]  /*9ad0*/  @P2 BRA `(.L_x_195) ;  /* 0x0000000000042947 */ /* 0x000fea0003800000 */
[----:B------:R0:W5:Y:S02]  /*9ae0*/  LDG.E.U8 R22, desc[UR16][R24.64+0x19] ;  /* 0x0000191018167981 */ /* 0x000164000c1e1100 */
.L_x_195:
[----:B------:R-:W-:Y:S05]  /*9af0*/  BSYNC B1 ;  /* 0x0000000000017941 */ /* 0x000fea0003800000 */
.L_x_194:
        /* <DEDUP_REMOVED lines=8> */
[----:B0-----:R-:W-:-:S05]  /*9b80*/  F2FP.SATFINITE.E4M3.F32.PACK_AB_MERGE_C R23, RZ, R22, RZ ;  /* 0x00000016ff17723e */ /* 0x001fca00048070ff */
[----:B------:R0:W-:Y:S01]  /*9b90*/  @!P2 STG.E.U8 desc[UR16][R28.64+0x19], R23 ;  /* 0x000019171c00a986 */ /* 0x0001e2000c101110 */
[----:B------:R-:W-:Y:S05]  /*9ba0*/  @P3 BRA `(.L_x_197) ;  /* 0x0000000000043947 */ /* 0x000fea0003800000 */
[----:B------:R0:W5:Y:S02]  /*9bb0*/  LDG.E.U8 R21, desc[UR16][R26.64+0x18] ;  /* 0x000018101a157981 */ /* 0x000164000c1e1100 */
.L_x_197:
[----:B------:R-:W-:Y:S05]  /*9bc0*/  BSYNC B1 ;  /* 0x0000000000017941 */ /* 0x000fea0003800000 */
.L_x_196:
        /* <DEDUP_REMOVED lines=12> */
.L_x_199:
[----:B------:R-:W-:Y:S05]  /*9c90*/  BSYNC B1 ;  /* 0x0000000000017941 */ /* 0x000fea0003800000 */
.L_x_198:
        /* <DEDUP_REMOVED lines=12> */
.L_x_201:
[----:B------:R-:W-:Y:S05]  /*9d60*/  BSYNC B1 ;  /* 0x0000000000017941 */ /* 0x000fea0003800000 */
.L_x_200:
        /* <DEDUP_REMOVED lines=12> */
.L_x_203:
[----:B------:R-:W-:Y:S05]  /*9e30*/  BSYNC B1 ;  /* 0x0000000000017941 */ /* 0x000fea0003800000 */
.L_x_202:
        /* <DEDUP_REMOVED lines=12> */
.L_x_205:
[----:B------:R-:W-:Y:S05]  /*9f00*/  BSYNC B1 ;  /* 0x0000000000017941 */ /* 0x000fea0003800000 */
.L_x_204:
        /* <DEDUP_REMOVED lines=12> */
.L_x_207:
[----:B------:R-:W-:Y:S05]  /*9fd0*/  BSYNC B1 ;  /* 0x0000000000017941 */ /* 0x000fea0003800000 */
.L_x_206:
        /* <DEDUP_REMOVED lines=12> */
.L_x_209:
[----:B------:R-:W-:Y:S05]  /*a0a0*/  BSYNC B1 ;  /* 0x0000000000017941 */ /* 0x000fea0003800000 */
.L_x_208:
        /* <DEDUP_REMOVED lines=12> */
.L_x_211:
[----:B------:R-:W-:Y:S05]  /*a170*/  BSYNC B1 ;  /* 0x0000000000017941 */ /* 0x000fea0003800000 */
.L_x_210:
        /* <DEDUP_REMOVED lines=12> */
.L_x_213:
[----:B------:R-:W-:Y:S05]  /*a240*/  BSYNC B1 ;  /* 0x0000000000017941 */ /* 0x000fea0003800000 */
.L_x_212:
        /* <DEDUP_REMOVED lines=12> */
.L_x_215:
[----:B------:R-:W-:Y:S05]  /*a310*/  BSYNC B1 ;  /* 0x0000000000017941 */ /* 0x000fea0003800000 */
.L_x_214:
        /* <DEDUP_REMOVED lines=12> */
.L_x_217:
[----:B------:R-:W-:Y:S05]  /*a3e0*/  BSYNC B1 ;  /* 0x0000000000017941 */ /* 0x000fea0003800000 */
.L_x_216:
        /* <DEDUP_REMOVED lines=12> */
.L_x_219:
[----:B------:R-:W-:Y:S05]  /*a4b0*/  BSYNC B1 ;  /* 0x0000000000017941 */ /* 0x000fea0003800000 */
.L_x_218:
        /* <DEDUP_REMOVED lines=12> */
.L_x_221:
[----:B------:R-:W-:Y:S05]  /*a580*/  BSYNC B1 ;  /* 0x0000000000017941 */ /* 0x000fea0003800000 */
.L_x_220:
        /* <DEDUP_REMOVED lines=12> */
.L_x_223:
[----:B------:R-:W-:Y:S05]  /*a650*/  BSYNC B1 ;  /* 0x0000000000017941 */ /* 0x000fea0003800000 */
.L_x_222:
        /* <DEDUP_REMOVED lines=12> */
.L_x_225:
[----:B------:R-:W-:Y:S05]  /*a720*/  BSYNC B1 ;  /* 0x0000000000017941 */ /* 0x000fea0003800000 */
.L_x_224:
        /* <DEDUP_REMOVED lines=12> */
.L_x_227:
[----:B------:R-:W-:Y:S05]  /*a7f0*/  BSYNC B1 ;  /* 0x0000000000017941 */ /* 0x000fea0003800000 */
.L_x_226:
        /* <DEDUP_REMOVED lines=12> */
.L_x_229:
[----:B------:R-:W-:Y:S05]  /*a8c0*/  BSYNC B1 ;  /* 0x0000000000017941 */ /* 0x000fea0003800000 */
.L_x_228:
        /* <DEDUP_REMOVED lines=12> */
.L_x_231:
[----:B------:R-:W-:Y:S05]  /*a990*/  BSYNC B1 ;  /* 0x0000000000017941 */ /* 0x000fea0003800000 */
.L_x_230:
        /* <DEDUP_REMOVED lines=12> */
.L_x_233:
[----:B------:R-:W-:Y:S05]  /*aa60*/  BSYNC B1 ;  /* 0x0000000000017941 */ /* 0x000fea0003800000 */
.L_x_232:
        /* <DEDUP_REMOVED lines=12> */
.L_x_235:
[----:B------:R-:W-:Y:S05]  /*ab30*/  BSYNC B1 ;  /* 0x0000000000017941 */ /* 0x000fea0003800000 */
.L_x_234:
[----:B-----5:R-:W-:Y:S01]  /*ab40*/  LOP3.LUT R2, R2, 0xff, RZ, 0xc0, !PT ;  /* 0x000000ff02027812 */ /* 0x020fe200078ec0ff */
[----:B------:R-:W-:Y:S01]  /*ab50*/  BSSY B1, `(.L_x_236) ;  /* 0x000000b000017945 */ /* 0x000fe20003800000 */
[----:B------:R-:W-:Y:S02]  /*ab60*/  ISETP.LT.OR P3, PT, R41, 0x41, !P1 ;  /* 0x000000412900780c */ /* 0x000fe40004f61670 */
[----:B------:R-:W-:-:S05]  /*ab70*/  F2FP.F16.E4M3.UNPACK_B R2, R2 ;  /* 0x00000002ff02723e */ /* 0x000fca00020006ff */
[----:B------:R-:W-:-:S05]  /*ab80*/  HADD2.F32 R2, -RZ, R2.H0_H0 ;  /* 0x20000002ff027230 */ /* 0x000fca0000004100 */
[----:B0-----:R-:W-:-:S04]  /*ab90*/  FMUL R3, R2, UR21 ;  /* 0x0000001502037c20 */ /* 0x001fc80008400000 */
[----:B------:R-:W-:Y:S01]  /*aba0*/  FFMA R3, R0, UR20, R3 ;  /* 0x0000001400037c23 */ /* 0x000fe20008000003 */
[----:B------:R-:W-:-:S04]  /*abb0*/  PRMT R0, RZ, 0x7610, R0 ;  /* 0x00007610ff007816 */ /* 0x000fc80000000000 */
[----:B------:R-:W-:-:S05]  /*abc0*/  F2FP.SATFINITE.E4M3.F32.PACK_AB_MERGE_C R3, RZ, R3, RZ ;  /* 0x00000003ff03723e */ /* 0x000fca00048070ff */
[----:B------:R0:W-:Y:S01]  /*abd0*/  @!P2 STG.E.U8 desc[UR16][R28.64+0x41], R3 ;  /* 0x000041031c00a986 */ /* 0x0001e2000c101110 */
[----:B------:R-:W-:Y:S05]  /*abe0*/  @P3 BRA `(.L_x_237) ;  /* 0x0000000000043947 */ /* 0x000fea0003800000 */
[----:B------:R0:W5:Y:S02]  /*abf0*/  LDG.E.U8 R0, desc[UR16][R26.64+0x40] ;  /* 0x000040101a007981 */ /* 0x000164000c1e1100 */
.L_x_237:
[----:B------:R-:W-:Y:S05]  /*ac00*/  BSYNC B1 ;  /* 0x0000000000017941 */ /* 0x000fea0003800000 */
.L_x_236:
[----:B------:R-:W2:Y:S01]  /*ac10*/  LDL.LU R2, [R1] ;  /* 0x0000000001027983 */ /* 0x000ea20000300800 */
[----:B-----5:R-:W-:Y:S01]  /*ac20*/  LOP3.LUT R0, R0, 0xff, RZ, 0xc0, !PT ;  /* 0x000000ff00007812 */ /* 0x020fe200078ec0ff */
[----:B------:R-:W-:Y:S01]  /*ac30*/  BSSY B1, `(.L_x_238) ;  /* 0x000000b000017945 */ /* 0x000fe20003800000 */
[----:B------:R-:W-:Y:S02]  /*ac40*/  ISETP.LT.OR P2, PT, R41, 0x42, !P1 ;  /* 0x000000422900780c */ /* 0x000fe40004f41670 */
[----:B------:R-:W-:-:S05]  /*ac50*/  F2FP.F16.E4M3.UNPACK_B R0, R0 ;  /* 0x00000000ff00723e */ /* 0x000fca00020006ff */
[----:B------:R-:W-:-:S05]  /*ac60*/  HADD2.F32 R0, -RZ, R0.H0_H0 ;  /* 0x20000000ff007230 */ /* 0x000fca0000004100 */
[----:B------:R-:W-:-:S04]  /*ac70*/  FMUL R0, R0, UR21 ;  /* 0x0000001500007c20 */ /* 0x000fc80008400000 */
[----:B--2---:R-:W-:-:S05]  /*ac80*/  FFMA R0, R2, UR20, R0 ;  /* 0x0000001402007c23 */ /* 0x004fca0008000000 */
[----:B0-----:R-:W-:Y:S02]  /*ac90*/  F2FP.SATFINITE.E4M3.F32.PACK_AB_MERGE_C R3, RZ, R0, RZ ;  /* 0x00000000ff03723e */ /* 0x001fe400048070ff */
[----:B------:R-:W-:-:S03]  /*aca0*/  PRMT R0, RZ, 0x7610, R0 ;  /* 0x00007610ff007816 */ /* 0x000fc60000000000 */
[----:B------:R0:W-:Y:S01]  /*acb0*/  @!P3 STG.E.U8 desc[UR16][R30.64+0x40], R3 ;  /* 0x000040031e00b986 */ /* 0x0001e2000c101110 */
[----:B------:R-:W-:Y:S05]  /*acc0*/  @P2 BRA `(.L_x_239) ;  /* 0x0000000000042947 */ /* 0x000fea0003800000 */
[----:B------:R2:W5:Y:S02]  /*acd0*/  LDG.E.U8 R0, desc[UR16][R26.64+0x41] ;  /* 0x000041101a007981 */ /* 0x000564000c1e1100 */
.L_x_239:
[----:B------:R-:W-:Y:S05]  /*ace0*/  BSYNC B1 ;  /* 0x0000000000017941 */ /* 0x000fea0003800000 */
.L_x_238:
[----:B------:R-:W3:Y:S01]  /*acf0*/  LDL.LU R2, [R1+0x4] ;  /* 0x0000040001027983 */ /* 0x000ee20000300800 */
[----:B-----5:R-:W-:Y:S01]  /*ad00*/  LOP3.LUT R0, R0, 0xff, RZ, 0xc0, !PT ;  /* 0x000000ff00007812 */ /* 0x020fe200078ec0ff */
[----:B------:R-:W-:Y:S01]  /*ad10*/  BSSY B1, `(.L_x_240) ;  /* 0x000000b000017945 */ /* 0x000fe20003800000 */
[----:B------:R-:W-:Y:S02]  /*ad20*/  ISETP.LT.OR P3, PT, R41, 0x49, !P0 ;  /* 0x000000492900780c */ /* 0x000fe40004761670 */
[----:B------:R-:W-:-:S05]  /*ad30*/  F2FP.F16.E4M3.UNPACK_B R0, R0 ;  /* 0x00000000ff00723e */ /* 0x000fca00020006ff */
[----:B------:R-:W-:-:S05]  /*ad40*/  HADD2.F32 R0, -RZ, R0.H0_H0 ;  /* 0x20000000ff007230 */ /* 0x000fca0000004100 */
[----:B------:R-:W-:-:S04]  /*ad50*/  FMUL R0, R0, UR21 ;  /* 0x0000001500007c20 */ /* 0x000fc80008400000 */
[----:B---3--:R-:W-:-:S05]  /*ad60*/  FFMA R0, R2, UR20, R0 ;  /* 0x0000001402007c23 */ /* 0x008fca0008000000 */
[----:B0-----:R-:W-:Y:S02]  /*ad70*/  F2FP.SATFINITE.E4M3.F32.PACK_AB_MERGE_C R3, RZ, R0, RZ ;  /* 0x00000000ff03723e */ /* 0x001fe400048070ff */
[----:B------:R-:W-:-:S03]  /*ad80*/  PRMT R0, RZ, 0x7610, R0 ;  /* 0x00007610ff007816 */ /* 0x000fc60000000000 */
[----:B------:R0:W-:Y:S01]  /*ad90*/  @!P2 STG.E.U8 desc[UR16][R30.64+0x41], R3 ;  /* 0x000041031e00a986 */ /* 0x0001e2000c101110 */
[----:B------:R-:W-:Y:S05]  /*ada0*/  @P3 BRA `(.L_x_241) ;  /* 0x0000000000043947 */ /* 0x000fea0003800000 */
[----:B------:R3:W5:Y:S02]  /*adb0*/  LDG.E.U8 R0, desc[UR16][R24.64+0x48] ;  /* 0x0000481018007981 */ /* 0x000764000c1e1100 */
.L_x_241:
[----:B------:R-:W-:Y:S05]  /*adc0*/  BSYNC B1 ;  /* 0x0000000000017941 */ /* 0x000fea0003800000 */
.L_x_240:
[----:B------:R-:W2:Y:S01]  /*add0*/  LDL.LU R2, [R1+0x8] ;  /* 0x0000080001027983 */ /* 0x000ea20000300800 */
        /* <DEDUP_REMOVED lines=12> */
.L_x_243:
[----:B------:R-:W-:Y:S05]  /*aea0*/  BSYNC B1 ;  /* 0x0000000000017941 */ /* 0x000fea0003800000 */
.L_x_242:
        /* <DEDUP_REMOVED lines=13> */
.L_x_245:
[----:B------:R-:W-:Y:S05]  /*af80*/  BSYNC B1 ;  /* 0x0000000000017941 */ /* 0x000fea0003800000 */
.L_x_244:
        /* <DEDUP_REMOVED lines=13> */
.L_x_247:
[----:B------:R-:W-:Y:S05]  /*b060*/  BSYNC B1 ;  /* 0x0000000000017941 */ /* 0x000fea0003800000 */
.L_x_246:
        /* <DEDUP_REMOVED lines=13> */
.L_x_249:
[----:B------:R-:W-:Y:S05]  /*b140*/  BSYNC B1 ;  /* 0x0000000000017941 */ /* 0x000fea0003800000 */
.L_x_248:
        /* <DEDUP_REMOVED lines=13> */
.L_x_251:
[----:B------:R-:W-:Y:S05]  /*b220*/  BSYNC B1 ;  /* 0x0000000000017941 */ /* 0x000fea0003800000 */
.L_x_250:
        /* <DEDUP_REMOVED lines=13> */
.L_x_253:
[----:B------:R-:W-:Y:S05]  /*b300*/  BSYNC B1 ;  /* 0x0000000000017941 */ /* 0x000fea0003800000 */
.L_x_252:
        /* <DEDUP_REMOVED lines=13> */
.L_x_255:
[----:B------:R-:W-:Y:S05]  /*b3e0*/  BSYNC B1 ;  /* 0x0000000000017941 */ /* 0x000fea0003800000 */
.L_x_254:
        /* <DEDUP_REMOVED lines=13> */
.L_x_257:
[----:B------:R-:W-:Y:S05]  /*b4c0*/  BSYNC B1 ;  /* 0x0000000000017941 */ /* 0x000fea0003800000 */
.L_x_256:
        /* <DEDUP_REMOVED lines=13> */
.L_x_259:
[----:B------:R-:W-:Y:S05]  /*b5a0*/  BSYNC B1 ;  /* 0x0000000000017941 */ /* 0x000fea0003800000 */
.L_x_258:
        /* <DEDUP_REMOVED lines=13> */
.L_x_261:
[----:B------:R-:W-:Y:S05]  /*b680*/  BSYNC B1 ;  /* 0x0000000000017941 */ /* 0x000fea0003800000 */
.L_x_260:
        /* <DEDUP_REMOVED lines=13> */
.L_x_263:
[----:B------:R-:W-:Y:S05]  /*b760*/  BSYNC B1 ;  /* 0x0000000000017941 */ /* 0x000fea0003800000 */
.L_x_262:
        /* <DEDUP_REMOVED lines=13> */
.L_x_265:
[----:B------:R-:W-:Y:S05]  /*b840*/  BSYNC B1 ;  /* 0x0000000000017941 */ /* 0x000fea0003800000 */
.L_x_264:
        /* <DEDUP_REMOVED lines=13> */
.L_x_267:
[----:B------:R-:W-:Y:S05]  /*b920*/  BSYNC B1 ;  /* 0x0000000000017941 */ /* 0x000fea0003800000 */
.L_x_266:
        /* <DEDUP_REMOVED lines=13> */
.L_x_269:
[----:B------:R-:W-:Y:S05]  /*ba00*/  BSYNC B1 ;  /* 0x0000000000017941 */ /* 0x000fea0003800000 */
.L_x_268:
        /* <DEDUP_REMOVED lines=13> */
.L_x_271:
[----:B------:R-:W-:Y:S05]  /*bae0*/  BSYNC B1 ;  /* 0x0000000000017941 */ /* 0x000fea0003800000 */
.L_x_270:
        /* <DEDUP_REMOVED lines=13> */
.L_x_273:
[----:B------:R-:W-:Y:S05]  /*bbc0*/  BSYNC B1 ;  /* 0x0000000000017941 */ /* 0x000fea0003800000 */
.L_x_272:
        /* <DEDUP_REMOVED lines=13> */
.L_x_275:
[----:B------:R-:W-:Y:S05]  /*bca0*/  BSYNC B1 ;  /* 0x0000000000017941 */ /* 0x000fea0003800000 */
.L_x_274:
        /* <DEDUP_REMOVED lines=13> */
.L_x_277:
[----:B------:R-:W-:Y:S05]  /*bd80*/  BSYNC B1 ;  /* 0x0000000000017941 */ /* 0x000fea0003800000 */
.L_x_276:
        /* <DEDUP_REMOVED lines=13> */
.L_x_279:
[----:B------:R-:W-:Y:S05]  /*be60*/  BSYNC B1 ;  /* 0x0000000000017941 */ /* 0x000fea0003800000 */
.L_x_278:
        /* <DEDUP_REMOVED lines=13> */
.L_x_281:
[----:B------:R-:W-:Y:S05]  /*bf40*/  BSYNC B1 ;  /* 0x0000000000017941 */ /* 0x000fea0003800000 */
.L_x_280:
        /* <DEDUP_REMOVED lines=13> */
.L_x_283:
[----:B------:R-:W-:Y:S05]  /*c020*/  BSYNC B1 ;  /* 0x0000000000017941 */ /* 0x000fea0003800000 */
.L_x_282:
        /* <DEDUP_REMOVED lines=13> */
.L_x_285:
[----:B------:R-:W-:Y:S05]  /*c100*/  BSYNC B1 ;  /* 0x0000000000017941 */ /* 0x000fea0003800000 */
.L_x_284:
        /* <DEDUP_REMOVED lines=13> */
.L_x_287:
[----:B------:R-:W-:Y:S05]  /*c1e0*/  BSYNC B1 ;  /* 0x0000000000017941 */ /* 0x000fea0003800000 */
.L_x_286:
        /* <DEDUP_REMOVED lines=13> */
.L_x_289:
[----:B------:R-:W-:Y:S05]  /*c2c0*/  BSYNC B1 ;  /* 0x0000000000017941 */ /* 0x000fea0003800000 */
.L_x_288:
        /* <DEDUP_REMOVED lines=13> */
.L_x_291:
[----:B------:R-:W-:Y:S05]  /*c3a0*/  BSYNC B1 ;  /* 0x0000000000017941 */ /* 0x000fea0003800000 */
.L_x_290:
        /* <DEDUP_REMOVED lines=13> */
.L_x_293:
[----:B------:R-:W-:Y:S05]  /*c480*/  BSYNC B1 ;  /* 0x0000000000017941 */ /* 0x000fea0003800000 */
.L_x_292:
        /* <DEDUP_REMOVED lines=13> */
.L_x_295:
[----:B------:R-:W-:Y:S05]  /*c560*/  BSYNC B1 ;  /* 0x0000000000017941 */ /* 0x000fea0003800000 */
.L_x_294:
[----:B------:R-:W-:Y:S05]  /*c570*/  @P1 BRA `(.L_x_296) ;  /* 0x0000002000ac1947 */ /* 0x000fea0003800000 */
[----:B------:R-:W2:Y:S01]  /*c580*/  LDL.LU R2, [R1+0x74] ;  /* 0x0000740001027983 */ /* 0x000ea20000300800 */
[----:B-----5:R-:W-:-:S04]  /*c590*/  LOP3.LUT R0, R0, 0xff, RZ, 0xc0, !PT ;  /* 0x000000ff00007812 */ /* 0x020fc800078ec0ff */
[----:B------:R-:W-:-:S05]  /*c5a0*/  F2FP.F16.E4M3.UNPACK_B R0, R0 ;  /* 0x00000000ff00723e */ /* 0x000fca00020006ff */
[----:B------:R-:W-:-:S05]  /*c5b0*/  HADD2.F32 R0, -RZ, R0.H0_H0 ;  /* 0x20000000ff007230 */ /* 0x000fca0000004100 */
[----:B------:R-:W-:-:S04]  /*c5c0*/  FMUL R0, R0, UR21 ;  /* 0x0000001500007c20 */ /* 0x000fc80008400000 */
[----:B--2---:R-:W-:-:S05]  /*c5d0*/  FFMA R0, R2, UR20, R0 ;  /* 0x0000001402007c23 */ /* 0x004fca0008000000 */
[----:B0-----:R-:W-:-:S05]  /*c5e0*/  F2FP.SATFINITE.E4M3.F32.PACK_AB_MERGE_C R3, RZ, R0, RZ ;  /* 0x00000000ff03723e */ /* 0x001fca00048070ff */
[----:B------:R0:W-:Y:S01]  /*c5f0*/  STG.E.U8 desc[UR16][R30.64+0x79], R3 ;  /* 0x000079031e007986 */ /* 0x0001e2000c101110 */
[----:B------:R-:W-:Y:S05]  /*c600*/  BRA `(.L_x_296) ;  /* 0x0000002000887947 */ /* 0x000fea0003800000 */
.L_x_39:
[C---:B------:R-:W-:Y:S01]  /*c610*/  ISETP.GE.AND P3, PT, R42.reuse, 0x1, PT ;  /* 0x000000012a00780c */ /* 0x040fe20003f66270 */
[----:B------:R-:W2:Y:S01]  /*c620*/  LDL.LU R227, [R1+0x10] ;  /* 0x0000100001e37983 */ /* 0x000ea20000300800 */
[----:B------:R-:W-:Y:S01]  /*c630*/  ISETP.GE.AND P2, PT, R42, 0x9, PT ;  /* 0x000000092a00780c */ /* 0x000fe20003f46270 */
[----:B------:R-:W-:Y:S01]  /*c640*/  FMUL R225, R225, UR20 ;  /* 0x00000014e1e17c20 */ /* 0x000fe20008400000 */
[C---:B------:R-:W-:Y:S01]  /*c650*/  ISETP.LT.OR P0, PT, R41.reuse, 0x1, !P3 ;  /* 0x000000012900780c */ /* 0x040fe20005f01670 */
[----:B------:R-:W-:Y:S01]  /*c660*/  FMUL R226, R226, UR20 ;  /* 0x00000014e2e27c20 */ /* 0x000fe20008400000 */
[----:B------:R-:W-:Y:S01]  /*c670*/  ISETP.LT.OR P1, PT, R41, 0x2, !P3 ;  /* 0x000000022900780c */ /* 0x000fe20005f21670 */
[----:B------:R-:W-:Y:S01]  /*c680*/  FMUL R223, R223, UR20 ;  /* 0x00000014dfdf7c20 */ /* 0x000fe20008400000 */
[----:B------:R-:W-:Y:S01]  /*c690*/  ISETP.LT.OR P6, PT, R41, 0x2, !P2 ;  /* 0x000000022900780c */ /* 0x000fe200057c1670 */
[----:B------:R-:W-:Y:S01]  /*c6a0*/  FMUL R224, R224, UR20 ;  /* 0x00000014e0e07c20 */ /* 0x000fe20008400000 */
[----:B------:R-:W-:-:S02]  /*c6b0*/  F2FP.SATFINITE.E4M3.F32.PACK_AB_MERGE_C R33, RZ, R226, RZ ;  /* 0x000000e2ff21723e */ /* 0x000fc400048070ff */
[----:B------:R-:W-:Y:S01]  /*c6c0*/  F2FP.SATFINITE.E4M3.F32.PACK_AB_MERGE_C R225, RZ, R225, RZ ;  /* 0x000000e1ffe1723e */ /* 0x000fe200048070ff */
[----:B------:R-:W-:Y:S01]  /*c6d0*/  FMUL R222, R222, UR20 ;  /* 0x00000014dede7c20 */ /* 0x000fe20008400000 */
[----:B------:R-:W-:Y:S01]  /*c6e0*/  ISETP.LT.OR P5, PT, R41, 0x1, !P2 ;  /* 0x000000012900780c */ /* 0x000fe200057a1670 */
[----:B------:R-:W-:Y:S01]  /*c6f0*/  FMUL R221, R221, UR20 ;  /* 0x00000014dddd7c20 */ /* 0x000fe20008400000 */
[----:B------:R-:W-:Y:S01]  /*c700*/  F2FP.SATFINITE.E4M3.F32.PACK_AB_MERGE_C R223, RZ, R223, RZ ;  /* 0x000000dfffdf723e */ /* 0x000fe200048070ff */
[----:B------:R0:W-:Y:S01]  /*c710*/  @!P0 STG.E.U8 desc[UR16][R24.64], R33 ;  /* 0x0000002118008986 */ /* 0x0001e2000c101110 */
[----:B------:R-:W-:-:S03]  /*c720*/  ISETP.LT.OR P0, PT, R41, 0x9, !P3 ;  /* 0x000000092900780c */ /* 0x000fc60005f01670 */
[----:B------:R-:W-:Y:S01]  /*c730*/  @!P1 STG.E.U8 desc[UR16][R24.64+0x1], R225 ;  /* 0x000001e118009986 */ /* 0x000fe2000c101110 */
[----:B------:R-:W-:-:S03]  /*c740*/  ISETP.LT.OR P1, PT, R41, 0xa, !P3 ;  /* 0x0000000a2900780c */ /* 0x000fc60005f21670 */
[----:B------:R-:W-:Y:S01]  /*c750*/  @!P6 STG.E.U8 desc[UR16][R26.64+0x1], R223 ;  /* 0x000001df1a00e986 */ /* 0x000fe2000c101110 */
[----:B------:R-:W-:Y:S01]  /*c760*/  ISETP.LT.OR P6, PT, R41, 0xa, !P2 ;  /* 0x0000000a2900780c */ /* 0x000fe200057c1670 */
[----:B------:R-:W-:Y:S01]  /*c770*/  FMUL R219, R219, UR20 ;  /* 0x00000014dbdb7c20 */ /* 0x000fe20008400000 */
[----:B------:R-:W-:Y:S01]  /*c780*/  F2FP.SATFINITE.E4M3.F32.PACK_AB_MERGE_C R35, RZ, R224, RZ ;  /* 0x000000e0ff23723e */ /* 0x000fe200048070ff */
[----:B------:R-:W-:Y:S01]  /*c790*/  FMUL R220, R220, UR20 ;  /* 0x00000014dcdc7c20 */ /* 0x000fe20008400000 */
[----:B0-----:R-:W-:Y:S01]  /*c7a0*/  F2FP.SATFINITE.E4M3.F32.PACK_AB_MERGE_C R33, RZ, R222, RZ ;  /* 0x000000deff21723e */ /* 0x001fe200048070ff */
[----:B------:R-:W-:Y:S01]  /*c7b0*/  FMUL R218, R218, UR20 ;  /* 0x00000014dada7c20 */ /* 0x000fe20008400000 */
[----:B------:R-:W-:Y:S01]  /*c7c0*/  F2FP.SATFINITE.E4M3.F32.PACK_AB_MERGE_C R221, RZ, R221, RZ ;  /* 0x000000ddffdd723e */ /* 0x000fe200048070ff */
[----:B------:R0:W-:Y:S01]  /*c7d0*/  @!P5 STG.E.U8 desc[UR16][R26.64], R35 ;  /* 0x000000231a00d986 */ /* 0x0001e2000c101110 */
[C---:B------:R-:W-:Y:S02]  /*c7e0*/  ISETP.LT.OR P5, PT, R41.reuse, 0x9, !P2 ;  /* 0x000000092900780c */ /* 0x040fe400057a1670 */
        /* <DEDUP_REMOVED lines=8> */
[----:B0-----:R-:W-:Y:S01]  /*c870*/  F2FP.SATFINITE.E4M3.F32.PACK_AB_MERGE_C R35, RZ, R220, RZ ;  /* 0x000000dcff23723e */ /* 0x001fe200048070ff */
[----:B------:R-:W-:Y:S01]  /*c880*/  FMUL R215, R215, UR20 ;  /* 0x00000014d7d77c20 */ /* 0x000fe20008400000 */
[----:B------:R-:W3:Y:S01]  /*c890*/  LDL.LU R226, [R1+0xc] ;  /* 0x00000c0001e27983 */ /* 0x000ee20000300800 */
[----:B-1----:R-:W-:Y:S02]  /*c8a0*/  F2FP.SATFINITE.E4M3.F32.PACK_AB_MERGE_C R33, RZ, R218, RZ ;  /* 0x000000daff21723e */ /* 0x002fe400048070ff */
[----:B------:R-:W-:Y:S01]  /*c8b0*/  F2FP.SATFINITE.E4M3.F32.PACK_AB_MERGE_C R217, RZ, R217, RZ ;  /* 0x000000d9ffd9723e */ /* 0x000fe200048070ff */
[----:B------:R0:W-:Y:S01]  /*c8c0*/  @!P5 STG.E.U8 desc[UR16][R26.64+0x8], R35 ;  /* 0x000008231a00d986 */ /* 0x0001e2000c101110 */
[----:B------:R-:W-:-:S02]  /*c8d0*/  ISETP.LT.OR P5, PT, R41, 0x11, !P2 ;  /* 0x000000112900780c */ /* 0x000fc400057a1670 */
[----:B------:R-:W-:Y:S01]  /*c8e0*/  F2FP.SATFINITE.E4M3.F32.PACK_AB_MERGE_C R215, RZ, R215, RZ ;  /* 0x000000d7ffd7723e */ /* 0x000fe200048070ff */
[----:B------:R-:W4:Y:S01]  /*c8f0*/  LDL.LU R224, [R1+0x8] ;  /* 0x0000080001e07983 */ /* 0x000f220000300800 */
[----:B------:R-:W-:-:S03]  /*c900*/  FMUL R216, R216, UR20 ;  /* 0x00000014d8d87c20 */ /* 0x000fc60008400000 */
[----:B------:R-:W3:Y:S04]  /*c910*/  LDL.LU R225, [R1+0x4] ;  /* 0x0000040001e17983 */ /* 0x000ee80000300800 */
[----:B------:R-:W4:Y:S01]  /*c920*/  LDL.LU R223, [R1] ;  /* 0x0000000001df7983 */ /* 0x000f220000300800 */
[----:B0-----:R-:W-:Y:S01]  /*c930*/  F2FP.SATFINITE.E4M3.F32.PACK_AB_MERGE_C R35, RZ, R216, RZ ;  /* 0x000000d8ff23723e */ /* 0x001fe200048070ff */
[----:B------:R-:W-:Y:S01]  /*c940*/  FMUL R214, R214, UR20 ;  /* 0x00000014d6d67c20 */ /* 0x000fe20008400000 */
[----:B------:R-:W-:Y:S01]  /*c950*/  FMUL R213, R213, UR20 ;  /* 0x00000014d5d57c20 */ /* 0x000fe20008400000 */
[----:B------:R0:W-:Y:S01]  /*c960*/  @!P0 STG.E.U8 desc[UR16][R24.64+0x10], R33 ;  /* 0x0000102118008986 */ /* 0x0001e2000c101110 */
[----:B------:R-:W-:Y:S01]  /*c970*/  ISETP.LT.OR P0, PT, R41, 0x19, !P3 ;  /* 0x000000192900780c */ /* 0x000fe20005f01670 */
[----:B------:R-:W-:Y:S01]  /*c980*/  FMUL R211, R211, UR20 ;  /* 0x00000014d3d37c20 */ /* 0x000fe20008400000 */
[----:B------:R-:W-:Y:S01]  /*c990*/  FMUL R212, R212, UR20 ;  /* 0x00000014d4d47c20 */ /* 0x000fe20008400000 */
[----:B------:R-:W-:Y:S01]  /*c9a0*/  @!P1 STG.E.U8 desc[UR16][R24.64+0x11], R217 ;  /* 0x000011d918009986 */ /* 0x000fe2000c101110 */
[C---:B------:R-:W-:Y:S01]  /*c9b0*/  ISETP.LT.OR P1, PT, R41.reuse, 0x1a, !P3 ;  /* 0x0000001a2900780c */ /* 0x040fe20005f21670 */
[----:B------:R-:W-:Y:S01]  /*c9c0*/  FMUL R210, R210, UR20 ;  /* 0x00000014d2d27c20 */ /* 0x000fe20008400000 */
[----:B------:R-:W-:Y:S01]  /*c9d0*/  F2FP.SATFINITE.E4M3.F32.PACK_AB_MERGE_C R213, RZ, R213, RZ ;  /* 0x000000d5ffd5723e */ /* 0x000fe200048070ff */
[----:B------:R-:W-:Y:S01]  /*c9e0*/  @!P6 STG.E.U8 desc[UR16][R26.64+0x11], R215 ;  /* 0x000011d71a00e986 */ /* 0x000fe2000c101110 */
[----:B------:R-:W-:Y:S01]  /*c9f0*/  ISETP.LT.OR P6, PT, R41, 0x1a, !P2 ;  /* 0x0000001a2900780c */ /* 0x000fe200057c1670 */
[----:B------:R-:W-:Y:S01]  /*ca00*/  FMUL R209, R209, UR20 ;  /* 0x00000014d1d17c20 */ /* 0x000fe20008400000 */
[----:B------:R-:W-:Y:S01]  /*ca10*/  F2FP.SATFINITE.E4M3.F32.PACK_AB_MERGE_C R211, RZ, R211, RZ ;  /* 0x000000d3ffd3723e */ /* 0x000fe200048070ff */
[----:B------:R1:W-:Y:S01]  /*ca20*/  @!P5 STG.E.U8 desc[UR16][R26.64+0x10], R35 ;  /* 0x000010231a00d986 */ /* 0x0003e2000c101110 */
[----:B0-----:R-:W-:Y:S01]  /*ca30*/  F2FP.SATFINITE.E4M3.F32.PACK_AB_MERGE_C R33, RZ, R214, RZ ;  /* 0x000000d6ff21723e */ /* 0x001fe200048070ff */
[----:B------:R-:W-:Y:S01]  /*ca40*/  FMUL R207, R207, UR20 ;  /* 0x00000014cfcf7c20 */ /* 0x000fe20008400000 */
[C---:B------:R-:W-:Y:S01]  /*ca50*/  ISETP.LT.OR P5, PT, R41.reuse, 0x19, !P2 ;  /* 0x000000192900780c */ /* 0x040fe200057a1670 */
[----:B------:R-:W-:Y:S01]  /*ca60*/  FMUL R208, R208, UR20 ;  /* 0x00000014d0d07c20 */ /* 0x000fe20008400000 */
[----:B------:R-:W-:Y:S01]  /*ca70*/  F2FP.SATFINITE.E4M3.F32.PACK_AB_MERGE_C R209, RZ, R209, RZ ;  /* 0x000000d1ffd1723e */ /* 0x000fe200048070ff */
[----:B------:R0:W-:Y:S01]  /*ca80*/  @!P0 STG.E.U8 desc[UR16][R24.64+0x18], R33 ;  /* 0x0000182118008986 */ /* 0x0001e2000c101110 */
[C---:B------:R-:W-:Y:S01]  /*ca90*/  ISETP.LT.OR P0, PT, R41.reuse, 0x21, !P3 ;  /* 0x000000212900780c */ /* 0x040fe20005f01670 */
[----:B------:R-:W-:Y:S01]  /*caa0*/  FMUL R206, R206, UR20 ;  /* 0x00000014cece7c20 */ /* 0x000fe20008400000 */
[----:B------:R-:W-:Y:S01]  /*cab0*/  F2FP.SATFINITE.E4M3.F32.PACK_AB_MERGE_C R207, RZ, R207, RZ ;  /* 0x000000cfffcf723e */ /* 0x000fe200048070ff */
[----:B------:R-:W-:Y:S01]  /*cac0*/  @!P1 STG.E.U8 desc[UR16][R24.64+0x19], R213 ;  /* 0x000019d518009986 */ /* 0x000fe2000c101110 */
[----:B------:R-:W-:Y:S01]  /*cad0*/  ISETP.LT.OR P1, PT, R41, 0x22, !P3 ;  /* 0x000000222900780c */ /* 0x000fe20005f21670 */
[----:B------:R-:W-:Y:S01]  /*cae0*/  FMUL R205, R205, UR20 ;  /* 0x00000014cdcd7c20 */ /* 0x000fe20008400000 */
[----:B-1----:R-:W-:Y:S01]  /*caf0*/  F2FP.SATFINITE.E4M3.F32.PACK_AB_MERGE_C R35, RZ, R212, RZ ;  /* 0x000000d4ff23723e */ /* 0x002fe200048070ff */
        /* <DEDUP_REMOVED lines=11> */
[----:B------:R-:W-:Y:S01]  /*cbb0*/  ISETP.LT.OR P0, PT, R41, 0x29, !P3 ;  /* 0x000000292900780c */ /* 0x000fe20005f01670 */
[----:B------:R-:W-:Y:S01]  /*cbc0*/  FMUL R201, R201, UR20 ;  /* 0x00000014c9c97c20 */ /* 0x000fe20008400000 */
[----:B------:R-:W-:Y:S01]  /*cbd0*/  FMUL R199, R199, UR20 ;  /* 0x00000014c7c77c20 */ /* 0x000fe20008400000 */
[----:B------:R-:W-:Y:S01]  /*cbe0*/  @!P1 STG.E.U8 desc[UR16][R24.64+0x21], R209 ;  /* 0x000021d118009986 */ /* 0x000fe2000c101110 */
[C---:B------:R-:W-:Y:S01]  /*cbf0*/  ISETP.LT.OR P1, PT, R41.reuse, 0x2a, !P3 ;  /* 0x0000002a2900780c */ /* 0x040fe20005f21670 */
        /* <DEDUP_REMOVED lines=9> */
[----:B------:R-:W-:Y:S01]  /*cc90*/  ISETP.LT.OR P5, PT, R41, 0x29, !P2 ;  /* 0x000000292900780c */ /* 0x000fe200057a1670 */
[----:B------:R-:W-:Y:S01]  /*cca0*/  FMUL R195, R195, UR20 ;  /* 0x00000014c3c37c20 */ /* 0x000fe20008400000 */
[----:B------:R-:W-:Y:S01]  /*ccb0*/  F2FP.SATFINITE.E4M3.F32.PACK_AB_MERGE_C R199, RZ, R199, RZ ;  /* 0x000000c7ffc7723e */ /* 0x000fe200048070ff */
[----:B------:R0:W-:Y:S01]  /*ccc0*/  @!P0 STG.E.U8 desc[UR16][R24.64+0x28], R33 ;  /* 0x0000282118008986 */ /* 0x0001e2000c101110 */
[C---:B------:R-:W-:Y:S01]  /*ccd0*/  ISETP.LT.OR P0, PT, R41.reuse, 0x31, !P3 ;  /* 0x000000312900780c */ /* 0x040fe20005f01670 */
[----:B------:R-:W-:Y:S01]  /*cce0*/  FMUL R196, R196, UR20 ;  /* 0x00000014c4c47c20 */ /* 0x000fe20008400000 */
[----:B------:R-:W-:Y:S01]  /*ccf0*/  F2FP.SATFINITE.E4M3.F32.PACK_AB_MERGE_C R197, RZ, R197, RZ ;  /* 0x000000c5ffc5723e */ /* 0x000fe200048070ff */
        /* <DEDUP_REMOVED lines=59> */
[C---:B------:R-:W-:Y:S01]  /*d0b0*/  ISETP.LT.OR P6, PT, R41.reuse, 0x4a, !P2 ;  /* 0x0000004a2900780c */ /* 0x040fe200057c1670 */
        /* <DEDUP_REMOVED lines=57> */
[----:B------:R-:W-:Y:S01]  /*d450*/  ISETP.LT.OR P5, PT, R41, 0x61, !P3 ;  /* 0x000000612900780c */ /* 0x000fe20005fa1670 */
[----:B------:R-:W-:Y:S01]  /*d460*/  FMUL R161, R161, UR20 ;  /* 0x00000014a1a17c20 */ /* 0x000fe20008400000 */
[----:B0-----:R-:W-:Y:S01]  /*d470*/  F2FP.SATFINITE.E4M3.F32.PACK_AB_MERGE_C R33, RZ, R178, RZ ;  /* 0x000000b2ff21723e */ /* 0x001fe200048070ff */
[----:B------:R-:W-:Y:S01]  /*d480*/  FMUL R160, R160, UR20 ;  /* 0x00000014a0a07c20 */ /* 0x000fe20008400000 */
[----:B------:R-:W-:Y:S01]  /*d490*/  FMUL R159, R159, UR20 ;  /* 0x000000149f9f7c20 */ /* 0x000fe20008400000 */
[----:B------:R-:W-:Y:S01]  /*d4a0*/  FMUL R157, R157, UR20 ;  /* 0x000000149d9d7c20 */ /* 0x000fe20008400000 */
[----:B------:R-:W-:Y:S01]  /*d4b0*/  F2FP.SATFINITE.E4M3.F32.PACK_AB_MERGE_C R161, RZ, R161, RZ ;  /* 0x000000a1ffa1723e */ /* 0x000fe200048070ff */
[----:B------:R-:W-:Y:S01]  /*d4c0*/  FMUL R158, R158, UR20 ;  /* 0x000000149e9e7c20 */ /* 0x000fe20008400000 */
[----:B------:R-:W-:Y:S01]  /*d4d0*/  FMUL R156, R156, UR20 ;  /* 0x000000149c9c7c20 */ /* 0x000fe20008400000 */
[----:B------:R-:W-:Y:S01]  /*d4e0*/  @!P6 STG.E.U8 desc[UR16][R24.64+0x61], R177 ;  /* 0x000061b11800e986 */ /* 0x000fe2000c101110 */
[----:B------:R-:W-:Y:S01]  /*d4f0*/  ISETP.LT.OR P6, PT, R41, 0x69, !P3 ;  /* 0x000000692900780c */ /* 0x000fe20005fc1670 */
[----:B------:R-:W-:Y:S01]  /*d500*/  FMUL R155, R155, UR20 ;  /* 0x000000149b9b7c20 */ /* 0x000fe20008400000 */
[----:B-1----:R-:W-:Y:S01]  /*d510*/  F2FP.SATFINITE.E4M3.F32.PACK_AB_MERGE_C R35, RZ, R176, RZ ;  /* 0x000000b0ff23723e */ /* 0x002fe200048070ff */
[----:B------:R0:W-:Y:S01]  /*d520*/  @!P5 STG.E.U8 desc[UR16][R24.64+0x60], R33 ;  /* 0x000060211800d986 */ /* 0x0001e2000c101110 */
        /* <DEDUP_REMOVED lines=16> */
[----:B-1----:R-:W-:Y:S01]  /*d630*/  F2FP.SATFINITE.E4M3.F32.PACK_AB_MERGE_C R35, RZ, R170, RZ ;  /* 0x000000aaff23723e */ /* 0x002fe200048070ff */
[----:B------:R-:W-:Y:S01]  /*d640*/  @!P0 STG.E.U8 desc[UR16][R24.64+0x69], R173 ;  /* 0x000069ad18008986 */ /* 0x000fe2000c101110 */
        /* <DEDUP_REMOVED lines=12> */
[----:B------:R-:W-:Y:S01]  /*d710*/  ISETP.LT.OR P6, PT, R41, 0x79, !P3 ;  /* 0x000000792900780c */ /* 0x000fe20005fc1670 */
[----:B------:R-:W-:Y:S01]  /*d720*/  FMUL R17, R17, UR20 ;  /* 0x0000001411117c20 */ /* 0x000fe20008400000 */
[----:B------:R-:W-:Y:S01]  /*d730*/  ISETP.LT.OR P3, PT, R41, 0x7a, !P3 ;  /* 0x0000007a2900780c */ /* 0x000fe20005f61670 */
[----:B------:R-:W-:Y:S01]  /*d740*/  @!P0 STG.E.U8 desc[UR16][R24.64+0x71], R169 ;  /* 0x000071a918008986 */ /* 0x000fe2000c101110 */
[----:B0-----:R-:W-:Y:S01]  /*d750*/  F2FP.SATFINITE.E4M3.F32.PACK_AB_MERGE_C R33, RZ, R168, RZ ;  /* 0x000000a8ff21723e */ /* 0x001fe200048070ff */
[----:B------:R-:W-:Y:S01]  /*d760*/  FMUL R18, R18, UR20 ;  /* 0x0000001412127c20 */ /* 0x000fe20008400000 */
[----:B------:R-:W-:Y:S01]  /*d770*/  ISETP.GE.AND P0, PT, R42, 0x89, PT ;  /* 0x000000892a00780c */ /* 0x000fe20003f06270 */
[----:B------:R-:W-:Y:S01]  /*d780*/  FMUL R16, R16, UR20 ;  /* 0x0000001410107c20 */ /* 0x000fe20008400000 */
[----:B------:R-:W-:Y:S01]  /*d790*/  F2FP.SATFINITE.E4M3.F32.PACK_AB_MERGE_C R21, RZ, R21, RZ ;  /* 0x00000015ff15723e */ /* 0x000fe200048070ff */
[----:B------:R0:W-:Y:S01]  /*d7a0*/  @!P1 STG.E.U8 desc[UR16][R26.64+0x70], R33 ;  /* 0x000070211a009986 */ /* 0x0001e2000c101110 */
[----:B------:R-:W-:Y:S01]  /*d7b0*/  ISETP.GE.AND P1, PT, R42, 0x81, PT ;  /* 0x000000812a00780c */ /* 0x000fe20003f26270 */
[----:B------:R-:W-:Y:S01]  /*d7c0*/  FMUL R15, R15, UR20 ;  /* 0x000000140f0f7c20 */ /* 0x000fe20008400000 */
[----:B-1----:R-:W-:Y:S01]  /*d7d0*/  F2FP.SATFINITE.E4M3.F32.PACK_AB_MERGE_C R35, RZ, R166, RZ ;  /* 0x000000a6ff23723e */ /* 0x002fe200048070ff */
[----:B------:R-:W-:Y:S01]  /*d7e0*/  @!P5 STG.E.U8 desc[UR16][R26.64+0x71], R167 ;  /* 0x000071a71a00d986 */ /* 0x000fe2000c101110 */
[----:B------:R-:W-:Y:S01]  /*d7f0*/  ISETP.LT.OR P5, PT, R41, 0x79, !P2 ;  /* 0x000000792900780c */ /* 0x000fe200057a1670 */
[----:B------:R-:W-:Y:S01]  /*d800*/  FMUL R13, R13, UR20 ;  /* 0x000000140d0d7c20 */ /* 0x000fe20008400000 */
[C---:B------:R-:W-:Y:S01]  /*d810*/  ISETP.LT.OR P2, PT, R41.reuse, 0x7a, !P2 ;  /* 0x0000007a2900780c */ /* 0x040fe20005741670 */
        /* <DEDUP_REMOVED lines=9> */
[----:B------:R-:W-:Y:S01]  /*d8b0*/  F2FP.SATFINITE.E4M3.F32.PACK_AB_MERGE_C R17, RZ, R17, RZ ;  /* 0x00000011ff11723e */ /* 0x000fe200048070ff */
[----:B------:R-:W-:Y:S01]  /*d8c0*/  @!P5 STG.E.U8 desc[UR16][R26.64+0x78], R37 ;  /* 0x000078251a00d986 */ /* 0x000fe2000c101110 */
[----:B------:R-:W-:Y:S01]  /*d8d0*/  ISETP.LT.OR P5, PT, R41, 0x1, !P0 ;  /* 0x000000012900780c */ /* 0x000fe200047a1670 */
[----:B------:R-:W-:Y:S01]  /*d8e0*/  FMUL R9, R9, UR20 ;  /* 0x0000001409097c20 */ /* 0x000fe20008400000 */
[----:B------:R-:W-:Y:S01]  /*d8f0*/  F2FP.SATFINITE.E4M3.F32.PACK_AB_MERGE_C R15, RZ, R15, RZ ;  /* 0x0000000fff0f723e */ /* 0x000fe200048070ff */
[----:B------:R0:W-:Y:S01]  /*d900*/  @!P2 STG.E.U8 desc[UR16][R26.64+0x79], R163 ;  /* 0x000079a31a00a986 */ /* 0x0001e2000c101110 */
[C---:B------:R-:W-:Y:S01]  /*d910*/  ISETP.LT.OR P2, PT, R41.reuse, 0xa, !P1 ;  /* 0x0000000a2900780c */ /* 0x040fe20004f41670 */
        /* <DEDUP_REMOVED lines=9> */
[----:B------:R-:W-:Y:S01]  /*d9b0*/  F2FP.SATFINITE.E4M3.F32.PACK_AB_MERGE_C R11, RZ, R11, RZ ;  /* 0x0000000bff0b723e */ /* 0x000fe200048070ff */
[----:B------:R2:W-:Y:S01]  /*d9c0*/  @!P5 STG.E.U8 desc[UR16][R30.64], R33 ;  /* 0x000000211e00d986 */ /* 0x0005e2000c101110 */
[----:B------:R-:W-:Y:S01]  /*d9d0*/  ISETP.LT.OR P5, PT, R41, 0x9, !P0 ;  /* 0x000000092900780c */ /* 0x000fe200047a1670 */
[----:B------:R-:W-:Y:S01]  /*d9e0*/  FMUL R5, R5, UR20 ;  /* 0x0000001405057c20 */ /* 0x000fe20008400000 */
[----:B0-----:R-:W-:Y:S01]  /*d9f0*/  F2FP.SATFINITE.E4M3.F32.PACK_AB_MERGE_C R27, RZ, R156, RZ ;  /* 0x0000009cff1b723e */ /* 0x001fe200048070ff */
[----:B-----5:R-:W-:Y:S01]  /*da00*/  FMUL R0, R0, UR20 ;  /* 0x0000001400007c20 */ /* 0x020fe20008400000 */
[----:B------:R-:W-:Y:S01]  /*da10*/  F2FP.SATFINITE.E4M3.F32.PACK_AB_MERGE_C R9, RZ, R9, RZ ;  /* 0x00000009ff09723e */ /* 0x000fe200048070ff */
[----:B------:R-:W-:Y:S01]  /*da20*/  FMUL R6, R6, UR20 ;  /* 0x0000001406067c20 */ /* 0x000fe20008400000 */
[----:B------:R-:W-:Y:S01]  /*da30*/  F2FP.SATFINITE.E4M3.F32.PACK_AB_MERGE_C R7, RZ, R7, RZ ;  /* 0x00000007ff07723e */ /* 0x000fe200048070ff */
[----:B------:R-:W3:Y:S01]  /*da40*/  LDL.LU R221, [R1+0x14] ;  /* 0x0000140001dd7983 */ /* 0x000ee20000300800 */
[----:B-1----:R-:W-:Y:S01]  /*da50*/  F2FP.SATFINITE.E4M3.F32.PACK_AB_MERGE_C R25, RZ, R158, RZ ;  /* 0x0000009eff19723e */ /* 0x002fe200048070ff */
[----:B------:R-:W-:Y:S01]  /*da60*/  FMUL R2, R2, UR20 ;  /* 0x0000001402027c20 */ /* 0x000fe20008400000 */
[----:B------:R-:W-:Y:S01]  /*da70*/  F2FP.SATFINITE.E4M3.F32.PACK_AB_MERGE_C R5, RZ, R5, RZ ;  /* 0x00000005ff05723e */ /* 0x000fe200048070ff */
[----:B------:R-:W-:Y:S01]  /*da80*/  @!P6 STG.E.U8 desc[UR16][R30.64+0x1], R159 ;  /* 0x0000019f1e00e986 */ /* 0x000fe2000c101110 */
[----:B------:R-:W-:Y:S01]  /*da90*/  ISETP.LT.OR P6, PT, R41, 0xa, !P0 ;  /* 0x0000000a2900780c */ /* 0x000fe200047c1670 */
[----:B------:R-:W-:Y:S01]  /*daa0*/  FMUL R3, R3, UR20 ;  /* 0x0000001403037c20 */ /* 0x000fe20008400000 */
[----:B--2---:R-:W-:Y:S01]  /*dab0*/  F2FP.SATFINITE.E4M3.F32.PACK_AB_MERGE_C R33, RZ, R152, RZ ;  /* 0x00000098ff21723e */ /* 0x004fe200048070ff */
[----:B------:R-:W-:Y:S01]  /*dac0*/  @!P2 STG.E.U8 desc[UR16][R28.64+0x9], R157 ;  /* 0x0000099d1c00a986 */ /* 0x000fe2000c101110 */
[----:B------:R-:W-:Y:S01]  /*dad0*/  ISETP.LT.OR P2, PT, R41, 0x12, !P1 ;  /* 0x000000122900780c */ /* 0x000fe20004f41670 */
[----:B------:R-:W-:-:S02]  /*dae0*/  FMUL R4, R4, UR20 ;  /* 0x0000001404047c20 */ /* 0x000fc40008400000 */
[----:B------:R0:W-:Y:S01]  /*daf0*/  @!P3 STG.E.U8 desc[UR16][R28.64+0x8], R25 ;  /* 0x000008191c00b986 */ /* 0x0001e2000c101110 */
[----:B------:R-:W-:-:S03]  /*db00*/  ISETP.LT.OR P3, PT, R41, 0x11, !P1 ;  /* 0x000000112900780c */ /* 0x000fc60004f61670 */
[----:B------:R1:W-:Y:S01]  /*db10*/  @!P5 STG.E.U8 desc[UR16][R30.64+0x8], R27 ;  /* 0x0000081b1e00d986 */ /* 0x0003e2000c101110 */
[----:B------:R-:W-:-:S03]  /*db20*/  ISETP.LT.OR P5, PT, R41, 0x11, !P0 ;  /* 0x000000112900780c */ /* 0x000fc600047a1670 */
[----:B------:R-:W-:Y:S01]  /*db30*/  @!P6 STG.E.U8 desc[UR16][R30.64+0x9], R155 ;  /* 0x0000099b1e00e986 */ /* 0x000fe2000c101110 */
[----:B------:R-:W-:-:S03]  /*db40*/  ISETP.LT.OR P6, PT, R41, 0x12, !P0 ;  /* 0x000000122900780c */ /* 0x000fc600047c1670 */
[----:B------:R-:W-:Y:S01]  /*db50*/  @!P2 STG.E.U8 desc[UR16][R28.64+0x11], R153 ;  /* 0x000011991c00a986 */ /* 0x000fe2000c101110 */
[----:B------:R-:W-:Y:S02]  /*db60*/  ISETP.LT.OR P2, PT, R41, 0x1a, !P1 ;  /* 0x0000001a2900780c */ /* 0x000fe40004f41670 */
[----:B0-----:R-:W-:Y:S01]  /*db70*/  F2FP.SATFINITE.E4M3.F32.PACK_AB_MERGE_C R25, RZ, R154, RZ ;  /* 0x0000009aff19723e */ /* 0x001fe200048070ff */
[----:B------:R-:W2:Y:S01]  /*db80*/  LDL.LU R220, [R1+0x18] ;  /* 0x0000180001dc7983 */ /* 0x000ea20000300800 */
[----:B-1----:R-:W-:-:S03]  /*db90*/  F2FP.SATFINITE.E4M3.F32.PACK_AB_MERGE_C R27, RZ, R20, RZ ;  /* 0x00000014ff1b723e */ /* 0x002fc600048070ff */
[----:B------:R0:W-:Y:S01]  /*dba0*/  @!P3 STG.E.U8 desc[UR16][R28.64+0x10], R25 ;  /* 0x000010191c00b986 */ /* 0x0001e2000c101110 */
[----:B------:R-:W-:-:S03]  /*dbb0*/  ISETP.LT.OR P3, PT, R41, 0x19, !P1 ;  /* 0x000000192900780c */ /* 0x000fc60004f61670 */
[----:B------:R-:W-:Y:S01]  /*dbc0*/  @!P5 STG.E.U8 desc[UR16][R30.64+0x10], R33 ;  /* 0x000010211e00d986 */ /* 0x000fe2000c101110 */
[----:B------:R-:W-:-:S03]  /*dbd0*/  ISETP.LT.OR P5, PT, R41, 0x19, !P0 ;  /* 0x000000192900780c */ /* 0x000fc600047a1670 */
[----:B------:R1:W-:Y:S01]  /*dbe0*/  @!P6 STG.E.U8 desc[UR16][R30.64+0x11], R23 ;  /* 0x000011171e00e986 */ /* 0x0003e2000c101110 */
[----:B------:R-:W-:-:S03]  /*dbf0*/  ISETP.LT.OR P6, PT, R41, 0x1a, !P0 ;  /* 0x0000001a2900780c */ /* 0x000fc600047c1670 */
[----:B------:R4:W-:Y:S01]  /*dc00*/  @!P2 STG.E.U8 desc[UR16][R28.64+0x19], R21 ;  /* 0x000019151c00a986 */ /* 0x0009e2000c101110 */
[C---:B------:R-:W-:Y:S02]  /*dc10*/  ISETP.LT.OR P2, PT, R41.reuse, 0x22, !P1 ;  /* 0x000000222900780c */ /* 0x040fe40004f41670 */
[----:B0-----:R-:W-:Y:S01]  /*dc20*/  F2FP.SATFINITE.E4M3.F32.PACK_AB_MERGE_C R25, RZ, R22, RZ ;  /* 0x00000016ff19723e */ /* 0x001fe200048070ff */
[----:B------:R-:W2:Y:S04]  /*dc30*/  LDL.LU R222, [R1+0x1c] ;  /* 0x00001c0001de7983 */ /* 0x000ea80000300800 */
[----:B------:R-:W-:Y:S01]  /*dc40*/  @!P3 STG.E.U8 desc[UR16][R28.64+0x18], R25 ;  /* 0x000018191c00b986 */ /* 0x000fe2000c101110 */
[C---:B------:R-:W-:Y:S02]  /*dc50*/  ISETP.LT.OR P3, PT, R41.reuse, 0x21, !P1 ;  /* 0x000000212900780c */ /* 0x040fe40004f61670 */
[----:B-1----:R-:W-:Y:S01]  /*dc60*/  F2FP.SATFINITE.E4M3.F32.PACK_AB_MERGE_C R23, RZ, R18, RZ ;  /* 0x00000012ff17723e */ /* 0x002fe200048070ff */
[----:B------:R-:W-:Y:S01]  /*dc70*/  @!P5 STG.E.U8 desc[UR16][R30.64+0x18], R27 ;  /* 0x0000181b1e00d986 */ /* 0x000fe2000c101110 */
[----:B------:R-:W-:-:S02]  /*dc80*/  ISETP.LT.OR P5, PT, R41, 0x21, !P0 ;  /* 0x000000212900780c */ /* 0x000fc400047a1670 */
[----:B----4-:R-:W-:Y:S01]  /*dc90*/  F2FP.SATFINITE.E4M3.F32.PACK_AB_MERGE_C R21, RZ, R16, RZ ;  /* 0x00000010ff15723e */ /* 0x010fe200048070ff */
[----:B------:R0:W-:Y:S01]  /*dca0*/  @!P6 STG.E.U8 desc[UR16][R30.64+0x19], R19 ;  /* 0x000019131e00e986 */ /* 0x0001e2000c101110 */
[----:B------:R-:W-:-:S03]  /*dcb0*/  ISETP.LT.OR P6, PT, R41, 0x22, !P0 ;  /* 0x000000222900780c */ /* 0x000fc600047c1670 */
[----:B------:R1:W-:Y:S01]  /*dcc0*/  @!P2 STG.E.U8 desc[UR16][R28.64+0x21], R17 ;  /* 0x000021111c00a986 */ /* 0x0003e2000c101110 */
[----:B------:R-:W-:-:S03]  /*dcd0*/  ISETP.LT.OR P2, PT, R41, 0x2a, !P1 ;  /* 0x0000002a2900780c */ /* 0x000fc60004f41670 */
[----:B------:R-:W-:Y:S01]  /*dce0*/  @!P3 STG.E.U8 desc[UR16][R28.64+0x20], R23 ;  /* 0x000020171c00b986 */ /* 0x000fe2000c101110 */
[----:B------:R-:W-:-:S03]  /*dcf0*/  ISETP.LT.OR P3, PT, R41, 0x29, !P1 ;  /* 0x000000292900780c */ /* 0x000fc60004f61670 */
[----:B------:R-:W-:Y:S01]  /*dd00*/  @!P5 STG.E.U8 desc[UR16][R30.64+0x20], R21 ;  /* 0x000020151e00d986 */ /* 0x000fe2000c101110 */
[C---:B------:R-:W-:Y:S02]  /*dd10*/  ISETP.LT.OR P5, PT, R41.reuse, 0x29, !P0 ;  /* 0x000000292900780c */ /* 0x040fe400047a1670 */
[----:B0-----:R-:W-:Y:S01]  /*dd20*/  F2FP.SATFINITE.E4M3.F32.PACK_AB_MERGE_C R19, RZ, R14, RZ ;  /* 0x0000000eff13723e */ /* 0x001fe200048070ff */
[----:B------:R0:W-:Y:S01]  /*dd30*/  @!P6 STG.E.U8 desc[UR16][R30.64+0x21], R15 ;  /* 0x0000210f1e00e986 */ /* 0x0001e2000c101110 */
[C---:B------:R-:W-:Y:S02]  /*dd40*/  ISETP.LT.OR P6, PT, R41.reuse, 0x2a, !P0 ;  /* 0x0000002a2900780c */ /* 0x040fe400047c1670 */
[----:B-1----:R-:W-:Y:S01]  /*dd50*/  F2FP.SATFINITE.E4M3.F32.PACK_AB_MERGE_C R17, RZ, R12, RZ ;  /* 0x0000000cff11723e */ /* 0x002fe200048070ff */
        /* <DEDUP_REMOVED lines=15> */
[----:B0-----:R-:W-:Y:S02]  /*de50*/  F2FP.SATFINITE.E4M3.F32.PACK_AB_MERGE_C R11, RZ, R6, RZ ;  /* 0x00000006ff0b723e */ /* 0x001fe400048070ff */
[C---:B------:R-:W-:Y:S01]  /*de60*/  ISETP.LT.OR P5, PT, R41.reuse, 0x39, !P0 ;  /* 0x000000392900780c */ /* 0x040fe200047a1670 */
[----:B------:R0:W-:Y:S01]  /*de70*/  @!P6 STG.E.U8 desc[UR16][R30.64+0x31], R7 ;  /* 0x000031071e00e986 */ /* 0x0001e2000c101110 */
[----:B-1----:R-:W-:Y:S02]  /*de80*/  F2FP.SATFINITE.E4M3.F32.PACK_AB_MERGE_C R9, RZ, R4, RZ ;  /* 0x00000004ff09723e */ /* 0x002fe400048070ff */
[----:B------:R-:W-:Y:S01]  /*de90*/  ISETP.LT.OR P6, PT, R41, 0x3a, !P0 ;  /* 0x0000003a2900780c */ /* 0x000fe200047c1670 */
[----:B------:R1:W-:Y:S04]  /*dea0*/  @!P2 STG.E.U8 desc[UR16][R28.64+0x39], R5 ;  /* 0x000039051c00a986 */ /* 0x0003e8000c101110 */
[----:B------:R4:W-:Y:S01]  /*deb0*/  @!P3 STG.E.U8 desc[UR16][R28.64+0x38], R11 ;  /* 0x0000380b1c00b986 */ /* 0x0009e2000c101110 */
[----:B------:R-:W-:Y:S01]  /*dec0*/  FMUL R4, R227, UR20 ;  /* 0x00000014e3047c20 */ /* 0x000fe20008400000 */
[----:B------:R-:W-:-:S02]  /*ded0*/  ISETP.LT.OR P3, PT, R41, 0x41, !P1 ;  /* 0x000000412900780c */ /* 0x000fc40004f61670 */
[----:B0-----:R-:W-:Y:S02]  /*dee0*/  F2FP.SATFINITE.E4M3.F32.PACK_AB_MERGE_C R7, RZ, R3, RZ ;  /* 0x00000003ff07723e */ /* 0x001fe400048070ff */
[----:B-1----:R-:W-:Y:S01]  /*def0*/  F2FP.SATFINITE.E4M3.F32.PACK_AB_MERGE_C R5, RZ, R0, RZ ;  /* 0x00000000ff05723e */ /* 0x002fe200048070ff */
[----:B------:R-:W-:Y:S01]  /*df00*/  FMUL R0, R223, UR20 ;  /* 0x00000014df007c20 */ /* 0x000fe20008400000 */
[----:B------:R-:W-:Y:S01]  /*df10*/  ISETP.LT.OR P2, PT, R41, 0x42, !P1 ;  /* 0x000000422900780c */ /* 0x000fe20004f41670 */
[----:B------:R-:W2:Y:S01]  /*df20*/  LDL.LU R223, [R1+0x20] ;  /* 0x0000200001df7983 */ /* 0x000ea20000300800 */
[----:B----4-:R-:W-:Y:S02]  /*df30*/  F2FP.SATFINITE.E4M3.F32.PACK_AB_MERGE_C R11, RZ, R2, RZ ;  /* 0x00000002ff0b723e */ /* 0x010fe400048070ff */
[----:B------:R-:W-:Y:S01]  /*df40*/  F2FP.SATFINITE.E4M3.F32.PACK_AB_MERGE_C R13, RZ, R0, RZ ;  /* 0x00000000ff0d723e */ /* 0x000fe200048070ff */
[----:B---3--:R-:W-:Y:S01]  /*df50*/  FMUL R0, R225, UR20 ;  /* 0x00000014e1007c20 */ /* 0x008fe20008400000 */
[----:B------:R-:W-:Y:S01]  /*df60*/  FMUL R2, R224, UR20 ;  /* 0x00000014e0027c20 */ /* 0x000fe20008400000 */
[----:B------:R-:W3:Y:S04]  /*df70*/  LDL.LU R225, [R1+0x24] ;  /* 0x0000240001e17983 */ /* 0x000ee80000300800 */
[----:B------:R-:W4:Y:S01]  /*df80*/  LDL.LU R224, [R1+0x28] ;  /* 0x0000280001e07983 */ /* 0x000f220000300800 */
[----:B------:R-:W-:-:S03]  /*df90*/  FMUL R3, R226, UR20 ;  /* 0x00000014e2037c20 */ /* 0x000fc60008400000 */
[----:B------:R-:W4:Y:S04]  /*dfa0*/  LDL.LU R226, [R1+0x2c] ;  /* 0x00002c0001e27983 */ /* 0x000f280000300800 */
[----:B------:R-:W4:Y:S04]  /*dfb0*/  LDL.LU R227, [R1+0x30] ;  /* 0x0000300001e37983 */ /* 0x000f280000300800 */
[----:B------:R-:W-:Y:S01]  /*dfc0*/  @!P5 STG.E.U8 desc[UR16][R30.64+0x38], R9 ;  /* 0x000038091e00d986 */ /* 0x000fe2000c101110 */
[----:B------:R-:W-:-:S03]  /*dfd0*/  ISETP.LT.OR P5, PT, R41, 0x41, !P0 ;  /* 0x000000412900780c */ /* 0x000fc600047a1670 */
[----:B------:R0:W-:Y:S01]  /*dfe0*/  @!P6 STG.E.U8 desc[UR16][R30.64+0x39], R7 ;  /* 0x000039071e00e986 */ /* 0x0001e2000c101110 */
[----:B------:R-:W-:-:S03]  /*dff0*/  ISETP.LT.OR P6, PT, R41, 0x42, !P0 ;  /* 0x000000422900780c */ /* 0x000fc600047c1670 */
[----:B------:R-:W-:Y:S01]  /*e000*/  @!P3 STG.E.U8 desc[UR16][R28.64+0x40], R11 ;  /* 0x0000400b1c00b986 */ /* 0x000fe2000c101110 */
[----:B------:R-:W-:-:S03]  /*e010*/  ISETP.LT.OR P3, PT, R41, 0x49, !P1 ;  /* 0x000000492900780c */ /* 0x000fc60004f61670 */
[----:B------:R1:W-:Y:S01]  /*e020*/  @!P2 STG.E.U8 desc[UR16][R28.64+0x41], R5 ;  /* 0x000041051c00a986 */ /* 0x0003e2000c101110 */
[----:B0-----:R-:W-:-:S03]  /*e030*/  F2FP.SATFINITE.E4M3.F32.PACK_AB_MERGE_C R7, RZ, R0, RZ ;  /* 0x00000000ff07723e */ /* 0x001fc600048070ff */
[----:B------:R-:W-:Y:S01]  /*e040*/  @!P5 STG.E.U8 desc[UR16][R30.64+0x40], R13 ;  /* 0x0000400d1e00d986 */ /* 0x000fe2000c101110 */
[C---:B------:R-:W-:Y:S02]  /*e050*/  ISETP.LT.OR P2, PT, R41.reuse, 0x4a, !P1 ;  /* 0x0000004a2900780c */ /* 0x040fe40004f41670 */
[----:B-1----:R-:W-:Y:S01]  /*e060*/  F2FP.SATFINITE.E4M3.F32.PACK_AB_MERGE_C R5, RZ, R2, RZ ;  /* 0x00000002ff05723e */ /* 0x002fe200048070ff */
[----:B------:R0:W-:Y:S01]  /*e070*/  @!P6 STG.E.U8 desc[UR16][R30.64+0x41], R7 ;  /* 0x000041071e00e986 */ /* 0x0001e2000c101110 */
[C---:B------:R-:W-:Y:S02]  /*e080*/  ISETP.LT.OR P5, PT, R41.reuse, 0x49, !P0 ;  /* 0x000000492900780c */ /* 0x040fe400047a1670 */
[C---:B------:R-:W-:Y:S01]  /*e090*/  ISETP.LT.OR P6, PT, R41.reuse, 0x4a, !P0 ;  /* 0x0000004a2900780c */ /* 0x040fe200047c1670 */
[----:B------:R1:W-:Y:S01]  /*e0a0*/  @!P3 STG.E.U8 desc[UR16][R28.64+0x48], R5 ;  /* 0x000048051c00b986 */ /* 0x0003e2000c101110 */
[----:B------:R-:W-:Y:S02]  /*e0b0*/  ISETP.LT.OR P3, PT, R41, 0x51, !P1 ;  /* 0x000000512900780c */ /* 0x000fe40004f61670 */
[----:B------:R-:W-:-:S02]  /*e0c0*/  F2FP.SATFINITE.E4M3.F32.PACK_AB_MERGE_C R9, RZ, R3, RZ ;  /* 0x00000003ff09723e */ /* 0x000fc400048070ff */
[----:B------:R-:W-:-:S03]  /*e0d0*/  F2FP.SATFINITE.E4M3.F32.PACK_AB_MERGE_C R11, RZ, R4, RZ ;  /* 0x00000004ff0b723e */ /* 0x000fc600048070ff */
[----:B------:R1:W-:Y:S04]  /*e0e0*/  @!P2 STG.E.U8 desc[UR16][R28.64+0x49], R9 ;  /* 0x000049091c00a986 */ /* 0x0003e8000c101110 */
[----:B------:R-:W-:Y:S01]  /*e0f0*/  @!P5 STG.E.U8 desc[UR16][R30.64+0x48], R11 ;  /* 0x0000480b1e00d986 */ /* 0x000fe2000c101110 */
[----:B------:R-:W-:-:S03]  /*e100*/  FMUL R0, R221, UR20 ;  /* 0x00000014dd007c20 */ /* 0x000fc60008400000 */
[----:B------:R-:W4:Y:S02]  /*e110*/  LDL.LU R221, [R1+0x34] ;  /* 0x0000340001dd7983 */ /* 0x000f240000300800 */
[----:B0-----:R-:W-:-:S05]  /*e120*/  F2FP.SATFINITE.E4M3.F32.PACK_AB_MERGE_C R7, RZ, R0, RZ ;  /* 0x00000000ff07723e */ /* 0x001fca00048070ff */
[----:B------:R-:W-:Y:S01]  /*e130*/  @!P6 STG.E.U8 desc[UR16][R30.64+0x49], R7 ;  /* 0x000049071e00e986 */ /* 0x000fe2000c101110 */
[----:B--2---:R-:W-:-:S03]  /*e140*/  FMUL R2, R220, UR20 ;  /* 0x00000014dc027c20 */ /* 0x004fc60008400000 */
[----:B------:R-:W2:Y:S02]  /*e150*/  LDL.LU R220, [R1+0x38] ;  /* 0x0000380001dc7983 */ /* 0x000ea40000300800 */
[----:B-1----:R-:W-:-:S05]  /*e160*/  F2FP.SATFINITE.E4M3.F32.PACK_AB_MERGE_C R5, RZ, R2, RZ ;  /* 0x00000002ff05723e */ /* 0x002fca00048070ff */
[----:B------:R0:W-:Y:S01]  /*e170*/  @!P3 STG.E.U8 desc[UR16][R28.64+0x50], R5 ;  /* 0x000050051c00b986 */ /* 0x0001e2000c101110 */
[----:B------:R-:W-:-:S03]  /*e180*/  FMUL R3, R222, UR20 ;  /* 0x00000014de037c20 */ /* 0x000fc60008400000 */
[----:B------:R-:W2:Y:S02]  /*e190*/  LDL.LU R222, [R1+0x3c] ;  /* 0x00003c0001de7983 */ /* 0x000ea40000300800 */
[----:B------:R-:W-:Y:S01]  /*e1a0*/  F2FP.SATFINITE.E4M3.F32.PACK_AB_MERGE_C R9, RZ, R3, RZ ;  /* 0x00000003ff09723e */ /* 0x000fe200048070ff */
[----:B------:R-:W-:Y:S02]  /*e1b0*/  FMUL R0, R223, UR20 ;  /* 0x00000014df007c20 */ /* 0x000fe40008400000 */
[----:B------:R-:W2:Y:S03]  /*e1c0*/  LDL.LU R223, [R1+0x40] ;  /* 0x0000400001df7983 */ /* 0x000ea60000300800 */
[----:B------:R-:W-:Y:S01]  /*e1d0*/  F2FP.SATFINITE.E4M3.F32.PACK_AB_MERGE_C R13, RZ, R0, RZ ;  /* 0x00000000ff0d723e */ /* 0x000fe200048070ff */
[----:B---3--:R-:W-:Y:S02]  /*e1e0*/  FMUL R2, R225, UR20 ;  /* 0x00000014e1027c20 */ /* 0x008fe40008400000 */
[----:B------:R-:W3:Y:S01]  /*e1f0*/  LDL.LU R225, [R1+0x44] ;  /* 0x0000440001e17983 */ /* 0x000ee20000300800 */
[----:B----4-:R-:W-:-:S03]  /*e200*/  FMUL R0, R224, UR20 ;  /* 0x00000014e0007c20 */ /* 0x010fc60008400000 */
[----:B------:R-:W4:Y:S01]  /*e210*/  LDL.LU R224, [R1+0x48] ;  /* 0x0000480001e07983 */ /* 0x000f220000300800 */
[----:B------:R-:W-:Y:S01]  /*e220*/  FMUL R3, R226, UR20 ;  /* 0x00000014e2037c20 */ /* 0x000fe20008400000 */
[----:B0-----:R-:W-:Y:S02]  /*e230*/  F2FP.SATFINITE.E4M3.F32.PACK_AB_MERGE_C R5, RZ, R0, RZ ;  /* 0x00000000ff05723e */ /* 0x001fe400048070ff */
[----:B------:R-:W4:Y:S01]  /*e240*/  LDL.LU R226, [R1+0x4c] ;  /* 0x00004c0001e27983 */ /* 0x000f220000300800 */
[----:B------:R-:W-:-:S03]  /*e250*/  FMUL R0, R227, UR20 ;  /* 0x00000014e3007c20 */ /* 0x000fc60008400000 */
[----:B------:R-:W4:Y:S01]  /*e260*/  LDL.LU R227, [R1+0x50] ;  /* 0x0000500001e37983 */ /* 0x000f220000300800 */
[C---:B------:R-:W-:Y:S02]  /*e270*/  ISETP.LT.OR P2, PT, R41.reuse, 0x52, !P1 ;  /* 0x000000522900780c */ /* 0x040fe40004f41670 */
[C---:B------:R-:W-:Y:S01]  /*e280*/  ISETP.LT.OR P6, PT, R41.reuse, 0x52, !P0 ;  /* 0x000000522900780c */ /* 0x040fe200047c1670 */
[----:B------:R-:W4:Y:S01]  /*e290*/  LDL.LU R219, [R1+0x54] ;  /* 0x0000540001db7983 */ /* 0x000f220000300800 */
[C---:B------:R-:W-:Y:S02]  /*e2a0*/  ISETP.LT.OR P5, PT, R41.reuse, 0x51, !P0 ;  /* 0x000000512900780c */ /* 0x040fe400047a1670 */
[----:B------:R-:W-:Y:S02]  /*e2b0*/  ISETP.LT.OR P3, PT, R41, 0x59, !P1 ;  /* 0x000000592900780c */ /* 0x000fe40004f61670 */
[----:B------:R-:W-:Y:S02]  /*e2c0*/  F2FP.SATFINITE.E4M3.F32.PACK_AB_MERGE_C R7, RZ, R2, RZ ;  /* 0x00000002ff07723e */ /* 0x000fe400048070ff */
[----:B------:R-:W-:-:S03]  /*e2d0*/  F2FP.SATFINITE.E4M3.F32.PACK_AB_MERGE_C R11, RZ, R0, RZ ;  /* 0x00000000ff0b723e */ /* 0x000fc600048070ff */
[----:B------:R0:W-:Y:S01]  /*e2e0*/  @!P2 STG.E.U8 desc[UR16][R28.64+0x51], R9 ;  /* 0x000051091c00a986 */ /* 0x0001e2000c101110 */
[----:B------:R-:W-:-:S03]  /*e2f0*/  ISETP.LT.OR P2, PT, R41, 0x5a, !P1 ;  /* 0x0000005a2900780c */ /* 0x000fc60004f41670 */
[----:B------:R-:W-:Y:S01]  /*e300*/  @!P6 STG.E.U8 desc[UR16][R30.64+0x51], R7 ;  /* 0x000051071e00e986 */ /* 0x000fe2000c101110 */
[----:B------:R-:W-:-:S03]  /*e310*/  ISETP.LT.OR P6, PT, R41, 0x5a, !P0 ;  /* 0x0000005a2900780c */ /* 0x000fc600047c1670 */
[----:B------:R-:W-:Y:S01]  /*e320*/  @!P5 STG.E.U8 desc[UR16][R30.64+0x50], R13 ;  /* 0x0000500d1e00d986 */ /* 0x000fe2000c101110 */
[----:B0-----:R-:W-:-:S03]  /*e330*/  F2FP.SATFINITE.E4M3.F32.PACK_AB_MERGE_C R9, RZ, R3, RZ ;  /* 0x00000003ff09723e */ /* 0x001fc600048070ff */
[----:B------:R0:W-:Y:S04]  /*e340*/  @!P3 STG.E.U8 desc[UR16][R28.64+0x58], R5 ;  /* 0x000058051c00b986 */ /* 0x0001e8000c101110 */
[----:B------:R1:W-:Y:S01]  /*e350*/  @!P2 STG.E.U8 desc[UR16][R28.64+0x59], R9 ;  /* 0x000059091c00a986 */ /* 0x0003e2000c101110 */
[----:B------:R-:W-:-:S03]  /*e360*/  FMUL R0, R221, UR20 ;  /* 0x00000014dd007c20 */ /* 0x000fc60008400000 */
[----:B------:R-:W4:Y:S02]  /*e370*/  LDL.LU R221, [R1+0x58] ;  /* 0x0000580001dd7983 */ /* 0x000f240000300800 */
[----:B0-----:R-:W-:-:S05]  /*e380*/  F2FP.SATFINITE.E4M3.F32.PACK_AB_MERGE_C R5, RZ, R0, RZ ;  /* 0x00000000ff05723e */ /* 0x001fca00048070ff */
[----:B------:R0:W-:Y:S01]  /*e390*/  @!P6 STG.E.U8 desc[UR16][R30.64+0x59], R5 ;  /* 0x000059051e00e986 */ /* 0x0001e2000c101110 */
[----:B--2---:R-:W-:-:S03]  /*e3a0*/  FMUL R2, R220, UR20 ;  /* 0x00000014dc027c20 */ /* 0x004fc60008400000 */
[----:B------:R-:W2:Y:S02]  /*e3b0*/  LDL.LU R220, [R1+0x5c] ;  /* 0x00005c0001dc7983 */ /* 0x000ea40000300800 */
[----:B------:R-:W-:Y:S01]  /*e3c0*/  F2FP.SATFINITE.E4M3.F32.PACK_AB_MERGE_C R7, RZ, R2, RZ ;  /* 0x00000002ff07723e */ /* 0x000fe200048070ff */
[----:B------:R-:W-:Y:S02]  /*e3d0*/  FMUL R3, R222, UR20 ;  /* 0x00000014de037c20 */ /* 0x000fe40008400000 */
[----:B------:R-:W2:Y:S03]  /*e3e0*/  LDL.LU R222, [R1+0x60] ;  /* 0x0000600001de7983 */ /* 0x000ea60000300800 */
[----:B-1----:R-:W-:Y:S01]  /*e3f0*/  F2FP.SATFINITE.E4M3.F32.PACK_AB_MERGE_C R9, RZ, R3, RZ ;  /* 0x00000003ff09723e */ /* 0x002fe200048070ff */
[----:B------:R-:W-:Y:S02]  /*e400*/  FMUL R4, R223, UR20 ;  /* 0x00000014df047c20 */ /* 0x000fe40008400000 */
[----:B------:R-:W2:Y:S01]  /*e410*/  LDL.LU R223, [R1+0x64] ;  /* 0x0000640001df7983 */ /* 0x000ea20000300800 */
[----:B---3--:R-:W-:-:S03]  /*e420*/  FMUL R0, R225, UR20 ;  /* 0x00000014e1007c20 */ /* 0x008fc60008400000 */
[----:B------:R-:W3:Y:S01]  /*e430*/  LDL.LU R225, [R1+0x68] ;  /* 0x0000680001e17983 */ /* 0x000ee20000300800 */
[----:B----4-:R-:W-:Y:S01]  /*e440*/  FMUL R2, R224, UR20 ;  /* 0x00000014e0027c20 */ /* 0x010fe20008400000 */
[----:B0-----:R-:W-:Y:S02]  /*e450*/  F2FP.SATFINITE.E4M3.F32.PACK_AB_MERGE_C R5, RZ, R0, RZ ;  /* 0x00000000ff05723e */ /* 0x001fe400048070ff */
[----:B------:R-:W4:Y:S01]  /*e460*/  LDL.LU R224, [R1+0x6c] ;  /* 0x00006c0001e07983 */ /* 0x000f220000300800 */
[----:B------:R-:W-:-:S03]  /*e470*/  FMUL R3, R226, UR20 ;  /* 0x00000014e2037c20 */ /* 0x000fc60008400000 */
[----:B------:R-:W4:Y:S01]  /*e480*/  LDL.LU R226, [R1+0x70] ;  /* 0x0000700001e27983 */ /* 0x000f220000300800 */
[----:B------:R-:W-:-:S03]  /*e490*/  FMUL R0, R227, UR20 ;  /* 0x00000014e3007c20 */ /* 0x000fc60008400000 */
[----:B------:R-:W4:Y:S01]  /*e4a0*/  LDL.LU R227, [R1+0x74] ;  /* 0x0000740001e37983 */ /* 0x000f220000300800 */
[C---:B------:R-:W-:Y:S02]  /*e4b0*/  ISETP.LT.OR P5, PT, R41.reuse, 0x59, !P0 ;  /* 0x000000592900780c */ /* 0x040fe400047a1670 */
[C---:B------:R-:W-:Y:S02]  /*e4c0*/  ISETP.LT.OR P2, PT, R41.reuse, 0x62, !P1 ;  /* 0x000000622900780c */ /* 0x040fe40004f41670 */
[C---:B------:R-:W-:Y:S02]  /*e4d0*/  ISETP.LT.OR P3, PT, R41.reuse, 0x61, !P1 ;  /* 0x000000612900780c */ /* 0x040fe40004f61670 */
[----:B------:R-:W-:-:S07]  /*e4e0*/  ISETP.LT.OR P6, PT, R41, 0x62, !P0 ;  /* 0x000000622900780c */ /* 0x000fce00047c1670 */
[----:B------:R-:W-:Y:S01]  /*e4f0*/  @!P5 STG.E.U8 desc[UR16][R30.64+0x58], R11 ;  /* 0x0000580b1e00d986 */ /* 0x000fe2000c101110 */
[----:B------:R-:W-:-:S03]  /*e500*/  ISETP.LT.OR P5, PT, R41, 0x61, !P0 ;  /* 0x000000612900780c */ /* 0x000fc600047a1670 */
[----:B------:R0:W-:Y:S01]  /*e510*/  @!P2 STG.E.U8 desc[UR16][R28.64+0x61], R9 ;  /* 0x000061091c00a986 */ /* 0x0001e2000c101110 */
[----:B------:R-:W-:-:S03]  /*e520*/  ISETP.LT.OR P2, PT, R41, 0x6a, !P1 ;  /* 0x0000006a2900780c */ /* 0x000fc60004f41670 */
[----:B------:R1:W-:Y:S01]  /*e530*/  @!P3 STG.E.U8 desc[UR16][R28.64+0x60], R7 ;  /* 0x000060071c00b986 */ /* 0x0003e2000c101110 */
[----:B------:R-:W-:Y:S02]  /*e540*/  ISETP.LT.OR P3, PT, R41, 0x69, !P1 ;  /* 0x000000692900780c */ /* 0x000fe40004f61670 */
[----:B------:R-:W-:Y:S01]  /*e550*/  F2FP.SATFINITE.E4M3.F32.PACK_AB_MERGE_C R13, RZ, R4, RZ ;  /* 0x00000004ff0d723e */ /* 0x000fe200048070ff */
[----:B------:R1:W-:Y:S01]  /*e560*/  @!P6 STG.E.U8 desc[UR16][R30.64+0x61], R5 ;  /* 0x000061051e00e986 */ /* 0x0003e2000c101110 */
[----:B0-----:R-:W-:-:S03]  /*e570*/  F2FP.SATFINITE.E4M3.F32.PACK_AB_MERGE_C R9, RZ, R3, RZ ;  /* 0x00000003ff09723e */ /* 0x001fc600048070ff */
[----:B------:R-:W-:Y:S01]  /*e580*/  @!P5 STG.E.U8 desc[UR16][R30.64+0x60], R13 ;  /* 0x0000600d1e00d986 */ /* 0x000fe2000c101110 */
[----:B-1----:R-:W-:-:S03]  /*e590*/  F2FP.SATFINITE.E4M3.F32.PACK_AB_MERGE_C R7, RZ, R2, RZ ;  /* 0x00000002ff07723e */ /* 0x002fc600048070ff */
[----:B------:R-:W-:Y:S01]  /*e5a0*/  @!P2 STG.E.U8 desc[UR16][R28.64+0x69], R9 ;  /* 0x000069091c00a986 */ /* 0x000fe2000c101110 */
[C---:B------:R-:W-:Y:S02]  /*e5b0*/  ISETP.LT.OR P5, PT, R41.reuse, 0x69, !P0 ;  /* 0x000000692900780c */ /* 0x040fe400047a1670 */
[C---:B------:R-:W-:Y:S01]  /*e5c0*/  ISETP.LT.OR P6, PT, R41.reuse, 0x6a, !P0 ;  /* 0x0000006a2900780c */ /* 0x040fe200047c1670 */
[----:B------:R0:W-:Y:S01]  /*e5d0*/  @!P3 STG.E.U8 desc[UR16][R28.64+0x68], R7 ;  /* 0x000068071c00b986 */ /* 0x0001e2000c101110 */
[----:B------:R-:W-:Y:S01]  /*e5e0*/  ISETP.LT.OR P2, PT, R41, 0x72, !P1 ;  /* 0x000000722900780c */ /* 0x000fe20004f41670 */
[----:B------:R-:W-:Y:S01]  /*e5f0*/  FMUL R2, R219, UR20 ;  /* 0x00000014db027c20 */ /* 0x000fe20008400000 */
[----:B------:R-:W-:Y:S02]  /*e600*/  ISETP.LT.OR P3, PT, R41, 0x71, !P1 ;  /* 0x000000712900780c */ /* 0x000fe40004f61670 */
[----:B------:R-:W-:Y:S02]  /*e610*/  F2FP.SATFINITE.E4M3.F32.PACK_AB_MERGE_C R11, RZ, R0, RZ ;  /* 0x00000000ff0b723e */ /* 0x000fe400048070ff */
[----:B------:R-:W-:-:S03]  /*e620*/  F2FP.SATFINITE.E4M3.F32.PACK_AB_MERGE_C R5, RZ, R2, RZ ;  /* 0x00000002ff05723e */ /* 0x000fc600048070ff */
[----:B------:R-:W-:Y:S01]  /*e630*/  @!P5 STG.E.U8 desc[UR16][R30.64+0x68], R11 ;  /* 0x0000680b1e00d986 */ /* 0x000fe2000c101110 */
[----:B------:R-:W-:-:S03]  /*e640*/  ISETP.LT.OR P5, PT, R41, 0x71, !P0 ;  /* 0x000000712900780c */ /* 0x000fc600047a1670 */
[----:B------:R-:W-:Y:S01]  /*e650*/  @!P6 STG.E.U8 desc[UR16][R30.64+0x69], R5 ;  /* 0x000069051e00e986 */ /* 0x000fe2000c101110 */
[----:B------:R-:W-:Y:S01]  /*e660*/  ISETP.LT.OR P6, PT, R41, 0x72, !P0 ;  /* 0x000000722900780c */ /* 0x000fe200047c1670 */
[----:B------:R-:W-:-:S05]  /*e670*/  FMUL R0, R221, UR20 ;  /* 0x00000014dd007c20 */ /* 0x000fca0008400000 */
[----:B0-----:R-:W-:-:S05]  /*e680*/  F2FP.SATFINITE.E4M3.F32.PACK_AB_MERGE_C R7, RZ, R0, RZ ;  /* 0x00000000ff07723e */ /* 0x001fca00048070ff */
[----:B------:R0:W-:Y:S01]  /*e690*/  @!P3 STG.E.U8 desc[UR16][R28.64+0x70], R7 ;  /* 0x000070071c00b986 */ /* 0x0001e2000c101110 */
[C---:B------:R-:W-:Y:S02]  /*e6a0*/  ISETP.LT.OR P3, PT, R41.reuse, 0x79, !P0 ;  /* 0x000000792900780c */ /* 0x040fe40004761670 */
[----:B------:R-:W-:Y:S01]  /*e6b0*/  ISETP.LT.OR P0, PT, R41, 0x7a, !P0 ;  /* 0x0000007a2900780c */ /* 0x000fe20004701670 */
[----:B--2---:R-:W-:-:S05]  /*e6c0*/  FMUL R3, R220, UR20 ;  /* 0x00000014dc037c20 */ /* 0x004fca0008400000 */
[----:B------:R-:W-:-:S05]  /*e6d0*/  F2FP.SATFINITE.E4M3.F32.PACK_AB_MERGE_C R9, RZ, R3, RZ ;  /* 0x00000003ff09723e */ /* 0x000fca00048070ff */
[----:B------:R1:W-:Y:S01]  /*e6e0*/  @!P2 STG.E.U8 desc[UR16][R28.64+0x71], R9 ;  /* 0x000071091c00a986 */ /* 0x0003e2000c101110 */
[C---:B------:R-:W-:Y:S02]  /*e6f0*/  ISETP.LT.OR P2, PT, R41.reuse, 0x79, !P1 ;  /* 0x000000792900780c */ /* 0x040fe40004f41670 */
[----:B------:R-:W-:Y:S01]  /*e700*/  ISETP.LT.OR P1, PT, R41, 0x7a, !P1 ;  /* 0x0000007a2900780c */ /* 0x000fe20004f21670 */
[----:B------:R-:W-:-:S05]  /*e710*/  FMUL R0, R222, UR20 ;  /* 0x00000014de007c20 */ /* 0x000fca0008400000 */
[----:B------:R-:W-:-:S05]  /*e720*/  F2FP.SATFINITE.E4M3.F32.PACK_AB_MERGE_C R13, RZ, R0, RZ ;  /* 0x00000000ff0d723e */ /* 0x000fca00048070ff */
[----:B------:R2:W-:Y:S01]  /*e730*/  @!P5 STG.E.U8 desc[UR16][R30.64+0x70], R13 ;  /* 0x0000700d1e00d986 */ /* 0x0005e2000c101110 */
[----:B------:R-:W-:Y:S01]  /*e740*/  FMUL R0, R223, UR20 ;  /* 0x00000014df007c20 */ /* 0x000fe20008400000 */
[----:B---3--:R-:W-:Y:S01]  /*e750*/  FMUL R2, R225, UR20 ;  /* 0x00000014e1027c20 */ /* 0x008fe20008400000 */
[----:B----4-:R-:W-:-:S03]  /*e760*/  FMUL R3, R224, UR20 ;  /* 0x00000014e0037c20 */ /* 0x010fc60008400000 */
[----:B0-----:R-:W-:Y:S01]  /*e770*/  F2FP.SATFINITE.E4M3.F32.PACK_AB_MERGE_C R7, RZ, R0, RZ ;  /* 0x00000000ff07723e */ /* 0x001fe200048070ff */
[----:B------:R-:W-:Y:S01]  /*e780*/  FMUL R4, R226, UR20 ;  /* 0x00000014e2047c20 */ /* 0x000fe20008400000 */
[----:B------:R-:W-:Y:S01]  /*e790*/  FMUL R5, R227, UR20 ;  /* 0x00000014e3057c20 */ /* 0x000fe20008400000 */
[----:B-1----:R-:W-:Y:S02]  /*e7a0*/  F2FP.SATFINITE.E4M3.F32.PACK_AB_MERGE_C R9, RZ, R2, RZ ;  /* 0x00000002ff09723e */ /* 0x002fe400048070ff */
[----:B------:R-:W-:Y:S02]  /*e7b0*/  F2FP.SATFINITE.E4M3.F32.PACK_AB_MERGE_C R3, RZ, R3, RZ ;  /* 0x00000003ff03723e */ /* 0x000fe400048070ff */
[----:B------:R-:W-:Y:S02]  /*e7c0*/  F2FP.SATFINITE.E4M3.F32.PACK_AB_MERGE_C R11, RZ, R4, RZ ;  /* 0x00000004ff0b723e */ /* 0x000fe400048070ff */
[----:B------:R-:W-:Y:S01]  /*e7d0*/  F2FP.SATFINITE.E4M3.F32.PACK_AB_MERGE_C R5, RZ, R5, RZ ;  /* 0x00000005ff05723e */ /* 0x000fe200048070ff */
[----:B------:R2:W-:Y:S04]  /*e7e0*/  @!P6 STG.E.U8 desc[UR16][R30.64+0x71], R7 ;  /* 0x000071071e00e986 */ /* 0x0005e8000c101110 */
[----:B------:R2:W-:Y:S04]  /*e7f0*/  @!P2 STG.E.U8 desc[UR16][R28.64+0x78], R9 ;  /* 0x000078091c00a986 */ /* 0x0005e8000c101110 */
[----:B------:R2:W-:Y:S04]  /*e800*/  @!P1 STG.E.U8 desc[UR16][R28.64+0x79], R3 ;  /* 0x000079031c009986 */ /* 0x0005e8000c101110 */
[----:B------:R2:W-:Y:S04]  /*e810*/  @!P3 STG.E.U8 desc[UR16][R30.64+0x78], R11 ;  /* 0x0000780b1e00b986 */ /* 0x0005e8000c101110 */
[----:B------:R2:W-:Y:S02]  /*e820*/  @!P0 STG.E.U8 desc[UR16][R30.64+0x79], R5 ;  /* 0x000079051e008986 */ /* 0x0005e4000c101110 */
.L_x_296:
[----:B------:R-:W-:Y:S05]  /*e830*/  BSYNC B0 ;  /* 0x0000000000007941 */ /* 0x000fea0003800000 */
.L_x_38:
[----:B0-2---:R-:W2:Y:S04]  /*e840*/  LDL.LU R3, [R1+0x80] ;  /* 0x0000800001037983 */ /* 0x005ea80000300800 */
[----:B-----5:R-:W2:Y:S01]  /*e850*/  LDL.LU R2, [R1+0x84] ;  /* 0x0000840001027983 */ /* 0x020ea20000300800 */
[----:B------:R-:W-:Y:S01]  /*e860*/  ULDC UR6, c[0x0][0xc] ;  /* 0x0000030000067ab9 */ /* 0x000fe20000000800 */
[----:B------:R-:W-:Y:S01]  /*e870*/  ULDC UR7, c[0x0][0x10] ;  /* 0x0000040000077ab9 */ /* 0x000fe20000000800 */
[----:B------:R-:W2:Y:S01]  /*e880*/  LDC R5, c[0x0][0x14] ;  /* 0x00000500ff057b82 */ /* 0x000ea20000000800 */
[----:B------:R-:W-:Y:S01]  /*e890*/  UIMAD.WIDE.U32 UR6, UR6, UR7, URZ ;  /* 0x00000007060672a5 */ /* 0x000fe2000f8e003f */
[----:B------:R-:W-:Y:S01]  /*e8a0*/  PRMT R0, RZ, 0x7610, R0 ;  /* 0x00007610ff007816 */ /* 0x000fe20000000000 */
[----:B------:R-:W-:-:S04]  /*e8b0*/  UMOV UR22, 0xffffffff ;  /* 0xffffffff00167882 */ /* 0x000fc80000000000 */
[----:B--2---:R-:W-:-:S04]  /*e8c0*/  IMAD.WIDE.U32 R2, R5, UR6, R2 ;  /* 0x0000000605027c25 */ /* 0x004fc8000f8e0002 */
[----:B------:R-:W-:Y:S01]  /*e8d0*/  IMAD R5, R5, UR7, RZ ;  /* 0x0000000705057c24 */ /* 0x000fe2000f8e02ff */
[----:B------:R-:W-:Y:S01]  /*e8e0*/  ULDC.64 UR6, c[0x0][0x650] ;  /* 0x0001940000067ab9 */ /* 0x000fe20000000a00 */
[----:B------:R-:W-:Y:S01]  /*e8f0*/  IMAD.MOV.U32 R19, RZ, RZ, R2 ;  /* 0x000000ffff137224 */ /* 0x000fe200078e0002 */
[----:B------:R-:W-:Y:S01]  /*e900*/  ISETP.GE.U32.AND P0, PT, R2, UR6, PT ;  /* 0x0000000602007c0c */ /* 0x000fe2000bf06070 */
[----:B------:R-:W-:Y:S02]  /*e910*/  IMAD.IADD R22, R3, 0x1, R5 ;  /* 0x0000000103167824 */ /* 0x000fe400078e0205 */
[----:B------:R-:W-:-:S03]  /*e920*/  IMAD.MOV.U32 R2, RZ, RZ, -0x1 ;  /* 0xffffffffff027424 */ /* 0x000fc600078e00ff */
[----:B------:R0:W-:Y:S01]  /*e930*/  STL [R1+0x80], R22 ;  /* 0x0000801601007387 */ /* 0x0001e20000100800 */
[----:B------:R-:W-:-:S03]  /*e940*/  ISETP.GE.U32.AND.EX P0, PT, R22, UR7, PT, P0 ;  /* 0x0000000716007c0c */ /* 0x000fc6000bf06100 */
[----:B------:R0:W-:Y:S04]  /*e950*/  STL [R1+0x84], R19 ;  /* 0x0000841301007387 */ /* 0x0001e80000100800 */
[----:B------:R0:W-:Y:S06]  /*e960*/  STL [R1+0x88], R2 ;  /* 0x0000880201007387 */ /* 0x0001ec0000100800 */
[----:B------:R-:W-:Y:S05]  /*e970*/  @P0 BRA `(.L_x_297) ;  /* 0x00000004006c0947 */ /* 0x000fea0003800000 */
[----:B------:R-:W2:Y:S01]  /*e980*/  S2R R14, SR_CTAID.X ;  /* 0x00000000000e7919 */ /* 0x000ea20000002500 */
[----:B------:R-:W5:Y:S01]  /*e990*/  LDC.64 R8, c[0x0][0x628] ;  /* 0x00018a00ff087b82 */ /* 0x000f620000000a00 */
[----:B------:R-:W-:Y:S01]  /*e9a0*/  ULDC UR6, c[0x0][0x150] ;  /* 0x0000540000067ab9 */ /* 0x000fe20000000800 */
[----:B------:R-:W-:Y:S01]  /*e9b0*/  IMAD.MOV.U32 R6, RZ, RZ, R19 ;  /* 0x000000ffff067224 */ /* 0x000fe200078e0013 */
[----:B------:R-:W0:Y:S01]  /*e9c0*/  S2R R16, SR_CTAID.Y ;  /* 0x0000000000107919 */ /* 0x000e220000002600 */
[----:B------:R-:W-:-:S04]  /*e9d0*/  IMAD.MOV.U32 R7, RZ, RZ, R22 ;  /* 0x000000ffff077224 */ /* 0x000fc800078e0016 */
[----:B------:R-:W0:Y:S08]  /*e9e0*/  LDC R17, c[0x0][0x144] ;  /* 0x00005100ff117b82 */ /* 0x000e300000000800 */
[----:B------:R-:W0:Y:S08]  /*e9f0*/  LDC R10, c[0x0][0x630] ;  /* 0x00018c00ff0a7b82 */ /* 0x000e300000000800 */
[----:B------:R-:W0:Y:S01]  /*ea00*/  LDC.64 R12, c[0x0][0x620] ;  /* 0x00018800ff0c7b82 */ /* 0x000e220000000a00 */
[----:B-----5:R-:W-:-:S04]  /*ea10*/  ISETP.NE.U32.AND P0, PT, R8, RZ, PT ;  /* 0x000000ff0800720c */ /* 0x020fc80003f05070 */
[----:B------:R-:W-:Y:S02]  /*ea20*/  ISETP.NE.AND.EX P0, PT, R9, RZ, PT, P0 ;  /* 0x000000ff0900720c */ /* 0x000fe40003f05300 */
[----:B--2---:R-:W-:-:S05]  /*ea30*/  I2FP.F32.U32 R0, R14 ;  /* 0x0000000e00007245 */ /* 0x004fca0000201000 */
[----:B------:R-:W-:-:S04]  /*ea40*/  FMUL R0, R0, UR6 ;  /* 0x0000000600007c20 */ /* 0x000fc80008400000 */
[----:B------:R2:W0:Y:S02]  /*ea50*/  F2I.U32.TRUNC.NTZ R15, R0 ;  /* 0x00000000000f7305 */ /* 0x000424000020f000 */
[----:B------:R-:W-:Y:S05]  /*ea60*/  @!P0 BRA `(.L_x_298) ;  /* 0x0000000000288947 */ /* 0x000fea0003800000 */
[----:B--2---:R-:W2:Y:S02]  /*ea70*/  LDC R0, c[0x0][0x634] ;  /* 0x00018d00ff007b82 */ /* 0x004ea40000000800 */
[----:B--2---:R-:W-:-:S05]  /*ea80*/  IADD3 R7, P0, R19, R0, RZ ;  /* 0x0000000013077210 */ /* 0x004fca0007f1e0ff */
[----:B------:R-:W-:-:S04]  /*ea90*/  IMAD.X R11, RZ, RZ, R22, P0 ;  /* 0x000000ffff0b7224 */ /* 0x000fc800000e0616 */
[----:B0-----:R-:W-:-:S04]  /*eaa0*/  IMAD.WIDE.U32 R2, R11, R8, RZ ;  /* 0x000000080b027225 */ /* 0x001fc800078e00ff */
[----:B------:R-:W-:-:S04]  /*eab0*/  IMAD.WIDE.U32 R4, P0, R7, R9, R2 ;  /* 0x0000000907047225 */ /* 0x000fc80007800002 */
[----:B------:R-:W-:-:S04]  /*eac0*/  IMAD.WIDE.U32 R2, R7, R8, RZ ;  /* 0x0000000807027225 */ /* 0x000fc800078e00ff */
[----:B------:R-:W-:Y:S01]  /*ead0*/  IMAD.X R7, RZ, RZ, RZ, P0 ;  /* 0x000000ffff077224 */ /* 0x000fe200000e06ff */
[----:B------:R-:W-:Y:S01]  /*eae0*/  IADD3 RZ, P0, R3, R4, RZ ;  /* 0x0000000403ff7210 */ /* 0x000fe20007f1e0ff */
[----:B------:R-:W-:-:S04]  /*eaf0*/  IMAD.MOV.U32 R6, RZ, RZ, R5 ;  /* 0x000000ffff067224 */ /* 0x000fc800078e0005 */
[----:B------:R-:W-:-:S08]  /*eb00*/  IMAD.WIDE.U32.X R6, R11, R9, R6, P0 ;  /* 0x000000090b067225 */ /* 0x000fd000000e0406 */
.L_x_298:
[-CC-:B01----:R-:W-:Y:S01]  /*eb10*/  SHF.R.U64 R24, R6, R10.reuse, R7.reuse ;  /* 0x0000000a06187219 */ /* 0x183fe20000001207 */
[----:B------:R-:W0:Y:S01]  /*eb20*/  LDC.64 R20, c[0x0][0x640] ;  /* 0x00019000ff147b82 */ /* 0x000e220000000a00 */
[----:B--2---:R-:W-:Y:S01]  /*eb30*/  SHF.R.U32.HI R0, RZ, R10, R7 ;  /* 0x0000000aff007219 */ /* 0x004fe20000011607 */
[----:B------:R-:W-:Y:S01]  /*eb40*/  IMAD.MOV.U32 R2, RZ, RZ, R19 ;  /* 0x000000ffff027224 */ /* 0x000fe200078e0013 */
[----:B------:R-:W-:Y:S01]  /*eb50*/  IADD3 R5, P0, RZ, -R24, RZ ;  /* 0x80000018ff057210 */ /* 0x000fe20007f1e0ff */
[----:B------:R-:W-:Y:S01]  /*eb60*/  IMAD.MOV R15, RZ, RZ, -R15 ;  /* 0x000000ffff0f7224 */ /* 0x000fe200078e0a0f */
[----:B------:R-:W-:Y:S01]  /*eb70*/  ULDC UR6, c[0x0][0x154] ;  /* 0x0000550000067ab9 */ /* 0x000fe20000000800 */
[----:B------:R-:W-:Y:S02]  /*eb80*/  IMAD.MOV.U32 R7, RZ, RZ, 0x1 ;  /* 0x00000001ff077424 */ /* 0x000fe400078e00ff */
[----:B------:R-:W1:Y:S01]  /*eb90*/  LDC R4, c[0x0][0x618] ;  /* 0x00018600ff047b82 */ /* 0x000e620000000800 */
[----:B------:R-:W-:-:S02]  /*eba0*/  IMAD.X R3, RZ, RZ, ~R0, P0 ;  /* 0x000000ffff037224 */ /* 0x000fc400000e0e00 */
[----:B------:R-:W-:Y:S02]  /*ebb0*/  IMAD R15, R17, R15, R14 ;  /* 0x0000000f110f7224 */ /* 0x000fe400078e020e */
[-C--:B------:R-:W-:Y:S02]  /*ebc0*/  IMAD R0, R3, R12.reuse, RZ ;  /* 0x0000000c03007224 */ /* 0x080fe400078e02ff */
[----:B------:R-:W-:Y:S01]  /*ebd0*/  IMAD.MOV.U32 R3, RZ, RZ, R22 ;  /* 0x000000ffff037224 */ /* 0x000fe200078e0016 */
[----:B------:R-:W2:Y:S01]  /*ebe0*/  LDC R6, c[0x0][0x608] ;  /* 0x00018200ff067b82 */ /* 0x000ea20000000800 */
[----:B------:R-:W-:-:S04]  /*ebf0*/  IMAD.WIDE.U32 R2, R5, R12, R2 ;  /* 0x0000000c05027225 */ /* 0x000fc800078e0002 */
[----:B------:R-:W-:-:S03]  /*ec00*/  IMAD R5, R5, R13, R0 ;  /* 0x0000000d05057224 */ /* 0x000fc600078e0200 */
[----:B------:R-:W5:Y:S01]  /*ec10*/  LDC R18, c[0x0][0x658] ;  /* 0x00019600ff127b82 */ /* 0x000f620000000800 */
[----:B------:R-:W-:Y:S01]  /*ec20*/  I2FP.F32.U32 R0, R16 ;  /* 0x0000001000007245 */ /* 0x000fe20000201000 */
[----:B------:R-:W-:Y:S01]  /*ec30*/  IMAD.IADD R3, R3, 0x1, R5 ;  /* 0x0000000103037824 */ /* 0x000fe200078e0205 */
[----:B0-----:R-:W-:Y:S01]  /*ec40*/  ISETP.NE.U32.AND P0, PT, R20, RZ, PT ;  /* 0x000000ff1400720c */ /* 0x001fe20003f05070 */
[----:B------:R-:W-:Y:S02]  /*ec50*/  IMAD.MOV.U32 R5, RZ, RZ, -0x1 ;  /* 0xffffffffff057424 */ /* 0x000fe400078e00ff */
[----:B------:R-:W-:Y:S02]  /*ec60*/  FMUL R0, R0, UR6 ;  /* 0x0000000600007c20 */ /* 0x000fe40008400000 */
[----:B------:R-:W0:Y:S01]  /*ec70*/  LDC R13, c[0x0][0x148] ;  /* 0x00005200ff0d7b82 */ /* 0x000e220000000800 */
[----:B-1----:R-:W-:Y:S01]  /*ec80*/  SHF.R.U64 R10, R2, R4, R3 ;  /* 0x00000004020a7219 */ /* 0x002fe20000001203 */
[----:B------:R1:W0:Y:S01]  /*ec90*/  F2I.U32.TRUNC.NTZ R12, R0 ;  /* 0x00000000000c7305 */ /* 0x000222000020f000 */
[----:B------:R-:W-:-:S02]  /*eca0*/  ISETP.NE.AND.EX P0, PT, R21, RZ, PT, P0 ;  /* 0x000000ff1500720c */ /* 0x000fc40003f05300 */
[----:B------:R-:W-:-:S03]  /*ecb0*/  SHF.R.U32.HI R3, RZ, R4, R3 ;  /* 0x00000004ff037219 */ /* 0x000fc60000011603 */
[----:B------:R-:W0:Y:S01]  /*ecc0*/  LDC R14, c[0x0][0x600] ;  /* 0x00018000ff0e7b82 */ /* 0x000e220000000800 */
[-CC-:B--2---:R-:W-:Y:S02]  /*ecd0*/  SHF.R.U64 R8, R10, R6.reuse, R3.reuse ;  /* 0x000000060a087219 */ /* 0x184fe40000001203 */
[----:B------:R-:W-:-:S05]  /*ece0*/  SHF.R.U32.HI R3, RZ, R6, R3 ;  /* 0x00000006ff037219 */ /* 0x000fca0000011603 */
[----:B------:R-:W2:Y:S01]  /*ecf0*/  LDC R19, c[0x0][0x648] ;  /* 0x00019200ff137b82 */ /* 0x000ea20000000800 */
[-CC-:B-----5:R-:W-:Y:S02]  /*ed00*/  SHF.R.U64 R11, R8, R18.reuse, R3.reuse ;  /* 0x00000012080b7219 */ /* 0x1a0fe40000001203 */
[-C--:B------:R-:W-:Y:S02]  /*ed10*/  SHF.L.U32 R5, R5, R18.reuse, RZ ;  /* 0x0000001205057219 */ /* 0x080fe400000006ff */
[-C--:B------:R-:W-:Y:S01]  /*ed20*/  SHF.R.U32.HI R3, RZ, R18.reuse, R3 ;  /* 0x00000012ff037219 */ /* 0x080fe20000011603 */
[----:B------:R-:W-:Y:S01]  /*ed30*/  IMAD.MOV.U32 R2, RZ, RZ, R11 ;  /* 0x000000ffff027224 */ /* 0x000fe200078e000b */
[----:B------:R-:W-:Y:S01]  /*ed40*/  SHF.L.U32 R40, R7, R18, RZ ;  /* 0x0000001207287219 */ /* 0x000fe200000006ff */
[----:B------:R-:W0:Y:S01]  /*ed50*/  LDC R22, c[0x0][0x638] ;  /* 0x00018e00ff167b82 */ /* 0x000e220000000800 */
[----:B------:R-:W-:-:S07]  /*ed60*/  LOP3.LUT R17, RZ, R5, RZ, 0x33, !PT ;  /* 0x00000005ff117212 */ /* 0x000fce00078e33ff */
[----:B------:R-:W0:Y:S01]  /*ed70*/  LDC R23, c[0x0][0x610] ;  /* 0x00018400ff177b82 */ /* 0x000e220000000800 */
[----:B-1----:R-:W-:Y:S05]  /*ed80*/  @!P0 BRA `(.L_x_299) ;  /* 0x0000000000288947 */ /* 0x002fea0003800000 */
        /* <DEDUP_REMOVED lines=10> */
.L_x_299:
[----:B--2---:R-:W-:Y:S01]  /*ee30*/  SHF.R.U64 R0, R2, R19, R3 ;  /* 0x0000001302007219 */ /* 0x004fe20000001203 */
[----:B0-----:R-:W-:Y:S01]  /*ee40*/  VIADD R3, R14, 0xffffffff ;  /* 0xffffffff0e037836 */ /* 0x001fe20000000000 */
[----:B------:R-:W-:Y:S01]  /*ee50*/  LOP3.LUT R5, R8, R17, RZ, 0xc0, !PT ;  /* 0x0000001108057212 */ /* 0x000fe200078ec0ff */
[----:B------:R-:W-:Y:S01]  /*ee60*/  IMAD.MOV R12, RZ, RZ, -R12 ;  /* 0x000000ffff0c7224 */ /* 0x000fe200078e0a0c */
[----:B------:R-:W-:Y:S01]  /*ee70*/  R2UR UR22, R24 ;  /* 0x00000000181672ca */ /* 0x000fe200000e0000 */
[----:B------:R-:W-:Y:S01]  /*ee80*/  IMAD.MOV R2, RZ, RZ, -R0 ;  /* 0x000000ffff027224 */ /* 0x000fe200078e0a00 */
[----:B------:R-:W-:Y:S01]  /*ee90*/  LOP3.LUT R3, R10, R3, RZ, 0xc0, !PT ;  /* 0x000000030a037212 */ /* 0x000fe200078ec0ff */
[----:B------:R-:W-:Y:S02]  /*eea0*/  IMAD R40, R40, R0, R5 ;  /* 0x0000000028287224 */ /* 0x000fe400078e0205 */
[----:B------:R-:W-:Y:S02]  /*eeb0*/  @P4 IMAD R15, R13, R12, R16 ;  /* 0x0000000c0d0f4224 */ /* 0x000fe400078e0210 */
[----:B------:R-:W-:-:S02]  /*eec0*/  IMAD R0, R2, R22, R11 ;  /* 0x0000001602007224 */ /* 0x000fc400078e020b */
[----:B------:R-:W-:Y:S02]  /*eed0*/  IMAD R40, R40, R23, R15 ;  /* 0x0000001728287224 */ /* 0x000fe400078e020f */
[----:B------:R-:W-:Y:S02]  /*eee0*/  IMAD R3, R0, R14, R3 ;  /* 0x0000000e00037224 */ /* 0x000fe400078e0203 */
[----:B------:R-:W-:-:S03]  /*eef0*/  IMAD.MOV.U32 R0, RZ, RZ, 0x1 ;  /* 0x00000001ff007424 */ /* 0x000fc600078e00ff */
[----:B------:R-:W-:Y:S02]  /*ef00*/  SEL R2, R3, R40, !P4 ;  /* 0x0000002803027207 */ /* 0x000fe40006000000 */
[----:B------:R-:W-:-:S03]  /*ef10*/  SEL R40, R40, R3, !P4 ;  /* 0x0000000328287207 */ /* 0x000fc60006000000 */
[----:B------:R2:W-:Y:S04]  /*ef20*/  STL [R1+0x88], R2 ;  /* 0x0000880201007387 */ /* 0x0005e80000100800 */
.L_x_297:
[----:B------:R0:W-:Y:S01]  /*ef30*/  STL [R1+0x8c], R40 ;  /* 0x00008c2801007387 */ /* 0x0001e20000100800 */
[----:B------:R-:W-:-:S13]  /*ef40*/  LOP3.LUT P0, RZ, R0, 0xff, RZ, 0xc0, !PT ;  /* 0x000000ff00ff7812 */ /* 0x000fda000780c0ff */
[----:B0-----:R-:W-:Y:S05]  /*ef50*/  @P0 BRA `(.L_x_300) ;  /* 0xffffff2400600947 */ /* 0x001fea000383ffff */
[----:B------:R-:W-:Y:S05]  /*ef60*/  EXIT ;  /* 0x000000000000794d */ /* 0x000fea0003800000 */
.L_x_8:
[----:B------:R-:W2:Y:S01]  /*ef70*/  LDL R18, [R1+0x84] ;  /* 0x0000840001127983 */ /* 0x000ea20000100800 */
[----:B------:R-:W-:-:S03]  /*ef80*/  ULDC.64 UR4, c[0x0][0x650] ;  /* 0x0001940000047ab9 */ /* 0x000fc60000000a00 */
[----:B------:R-:W3:Y:S01]  /*ef90*/  LDL R22, [R1+0x80] ;  /* 0x0000800001167983 */ /* 0x000ee20000100800 */
[----:B------:R-:W-:Y:S01]  /*efa0*/  PRMT R4, RZ, 0x7610, R4 ;  /* 0x00007610ff047816 */ /* 0x000fe20000000004 */
[----:B------:R-:W-:Y:S02]  /*efb0*/  IMAD.MOV.U32 R5, RZ, RZ, -0x1 ;  /* 0xffffffffff057424 */ /* 0x000fe400078e00ff */
[----:B------:R-:W-:Y:S02]  /*efc0*/  IMAD.MOV.U32 R14, RZ, RZ, -0x1 ;  /* 0xffffffffff0e7424 */ /* 0x000fe400078e00ff */
[----:B------:R-:W-:Y:S01]  /*efd0*/  IMAD.MOV.U32 R6, RZ, RZ, -0x1 ;  /* 0xffffffffff067424 */ /* 0x000fe200078e00ff */
[----:B--2---:R-:W-:-:S04]  /*efe0*/  ISETP.GE.U32.AND P0, PT, R18, UR4, PT ;  /* 0x0000000412007c0c */ /* 0x004fc8000bf06070 */
[----:B---3--:R-:W-:-:S13]  /*eff0*/  ISETP.GE.U32.AND.EX P0, PT, R22, UR5, PT, P0 ;  /* 0x0000000516007c0c */ /* 0x008fda000bf06100 */
[----:B------:R-:W-:Y:S05]  /*f000*/  @P0 BRA `(.L_x_301) ;  /* 0x00000004002c0947 */ /* 0x000fea0003800000 */
        /* <DEDUP_REMOVED lines=18> */
.L_x_302:
[----:B------:R-:W1:Y:S01]  /*f130*/  LDC.64 R20, c[0x0][0x640] ;  /* 0x00019000ff147b82 */ /* 0x000e620000000a00 */
[-CC-:B------:R-:W-:Y:S01]  /*f140*/  SHF.R.U64 R15, R8, R10.reuse, R9.reuse ;  /* 0x0000000a080f7219 */ /* 0x180fe20000001209 */
[----:B------:R-:W-:Y:S01]  /*f150*/  IMAD.MOV.U32 R24, RZ, RZ, 0x1 ;  /* 0x00000001ff187424 */ /* 0x000fe200078e00ff */
[----:B------:R-:W-:Y:S02]  /*f160*/  SHF.R.U32.HI R4, RZ, R10, R9 ;  /* 0x0000000aff047219 */ /* 0x000fe40000011609 */
[----:B------:R-:W-:-:S03]  /*f170*/  IADD3 R7, P0, RZ, -R15, RZ ;  /* 0x8000000fff077210 */ /* 0x000fc60007f1e0ff */
[----:B------:R-:W2:Y:S02]  /*f180*/  LDC R8, c[0x0][0x618] ;  /* 0x00018600ff087b82 */ /* 0x000ea40000000800 */
[----:B------:R-:W-:Y:S02]  /*f190*/  IMAD.X R5, RZ, RZ, ~R4, P0 ;  /* 0x000000ffff057224 */ /* 0x000fe400000e0e04 */
[----:B------:R-:W-:Y:S02]  /*f1a0*/  IMAD.MOV.U32 R4, RZ, RZ, R18 ;  /* 0x000000ffff047224 */ /* 0x000fe400078e0012 */
[-C--:B------:R-:W-:Y:S02]  /*f1b0*/  IMAD R6, R5, R16.reuse, RZ ;  /* 0x0000001005067224 */ /* 0x080fe400078e02ff */
[----:B------:R-:W3:Y:S01]  /*f1c0*/  LDC R14, c[0x0][0x608] ;  /* 0x00018200ff0e7b82 */ /* 0x000ee20000000800 */
[----:B------:R-:W-:Y:S02]  /*f1d0*/  IMAD.MOV.U32 R5, RZ, RZ, R22 ;  /* 0x000000ffff057224 */ /* 0x000fe400078e0016 */
[----:B------:R-:W-:-:S05]  /*f1e0*/  IMAD.WIDE.U32 R4, R7, R16, R4 ;  /* 0x0000001007047225 */ /* 0x000fca00078e0004 */
[----:B0-----:R-:W0:Y:S01]  /*f1f0*/  LDC R19, c[0x0][0x658] ;  /* 0x00019600ff137b82 */ /* 0x001e220000000800 */
[----:B------:R-:W-:Y:S01]  /*f200*/  IMAD R7, R7, R17, R6 ;  /* 0x0000001107077224 */ /* 0x000fe200078e0206 */
[----:B-1----:R-:W-:Y:S01]  /*f210*/  ISETP.NE.U32.AND P0, PT, R20, RZ, PT ;  /* 0x000000ff1400720c */ /* 0x002fe20003f05070 */
[----:B------:R-:W-:Y:S02]  /*f220*/  IMAD.MOV.U32 R6, RZ, RZ, -0x1 ;  /* 0xffffffffff067424 */ /* 0x000fe400078e00ff */
[----:B------:R-:W-:Y:S01]  /*f230*/  IMAD.IADD R5, R5, 0x1, R7 ;  /* 0x0000000105057824 */ /* 0x000fe200078e0207 */
[----:B------:R-:W-:Y:S02]  /*f240*/  ISETP.NE.AND.EX P0, PT, R21, RZ, PT, P0 ;  /* 0x000000ff1500720c */ /* 0x000fe40003f05300 */
[----:B------:R-:W1:Y:S02]  /*f250*/  LDC R16, c[0x0][0x600] ;  /* 0x00018000ff107b82 */ /* 0x000e640000000800 */
[----:B--2---:R-:W-:-:S02]  /*f260*/  SHF.R.U64 R10, R4, R8, R5 ;  /* 0x00000008040a7219 */ /* 0x004fc40000001205 */
[----:B------:R-:W-:-:S04]  /*f270*/  SHF.R.U32.HI R5, RZ, R8, R5 ;  /* 0x00000008ff057219 */ /* 0x000fc80000011605 */
[----:B------:R-:W2:Y:S01]  /*f280*/  LDC R18, c[0x0][0x648] ;  /* 0x00019200ff127b82 */ /* 0x000ea20000000800 */
[-CC-:B---3--:R-:W-:Y:S02]  /*f290*/  SHF.R.U64 R17, R10, R14.reuse, R5.reuse ;  /* 0x0000000e0a117219 */ /* 0x188fe40000001205 */
[----:B------:R-:W-:-:S05]  /*f2a0*/  SHF.R.U32.HI R4, RZ, R14, R5 ;  /* 0x0000000eff047219 */ /* 0x000fca0000011605 */
[----:B------:R-:W3:Y:S01]  /*f2b0*/  LDC R22, c[0x0][0x638] ;  /* 0x00018e00ff167b82 */ /* 0x000ee20000000800 */
[-CC-:B0-----:R-:W-:Y:S02]  /*f2c0*/  SHF.R.U64 R14, R17, R19.reuse, R4.reuse ;  /* 0x00000013110e7219 */ /* 0x181fe40000001204 */
[-C--:B------:R-:W-:Y:S02]  /*f2d0*/  SHF.L.U32 R6, R6, R19.reuse, RZ ;  /* 0x0000001306067219 */ /* 0x080fe400000006ff */
[----:B------:R-:W-:Y:S01]  /*f2e0*/  SHF.R.U32.HI R5, RZ, R19, R4 ;  /* 0x00000013ff057219 */ /* 0x000fe20000011604 */
[----:B------:R-:W-:Y:S01]  /*f2f0*/  IMAD.MOV.U32 R4, RZ, RZ, R14 ;  /* 0x000000ffff047224 */ /* 0x000fe200078e000e */
[----:B------:R-:W-:Y:S01]  /*f300*/  LOP3.LUT R26, RZ, R6, RZ, 0x33, !PT ;  /* 0x00000006ff1a7212 */ /* 0x000fe200078e33ff */
[----:B------:R-:W0:Y:S01]  /*f310*/  LDC R23, c[0x0][0x610] ;  /* 0x00018400ff177b82 */ /* 0x000e220000000800 */
[----:B------:R-:W-:Y:S05]  /*f320*/  @!P0 BRA `(.L_x_303) ;  /* 0x0000000000288947 */ /* 0x000fea0003800000 */
        /* <DEDUP_REMOVED lines=10> */
.L_x_303:
[----:B--2---:R-:W-:Y:S01]  /*f3d0*/  SHF.R.U64 R4, R4, R18, R5 ;  /* 0x0000001204047219 */ /* 0x004fe20000001205 */
[----:B-1----:R-:W-:Y:S01]  /*f3e0*/  VIADD R7, R16, 0xffffffff ;  /* 0xffffffff10077836 */ /* 0x002fe20000000000 */
[----:B------:R-:W-:Y:S01]  /*f3f0*/  SHF.L.U32 R24, R24, R19, RZ ;  /* 0x0000001318187219 */ /* 0x000fe200000006ff */
[----:B------:R-:W-:Y:S01]  /*f400*/  @P4 IMAD R0, R11, R12, R2 ;  /* 0x0000000c0b004224 */ /* 0x000fe200078e0202 */
[----:B------:R-:W-:Y:S01]  /*f410*/  LOP3.LUT R3, R17, R26, RZ, 0xc0, !PT ;  /* 0x0000001a11037212 */ /* 0x000fe200078ec0ff */
[----:B------:R-:W-:Y:S01]  /*f420*/  IMAD.MOV R5, RZ, RZ, -R4 ;  /* 0x000000ffff057224 */ /* 0x000fe200078e0a04 */
[----:B------:R-:W-:Y:S01]  /*f430*/  LOP3.LUT R7, R10, R7, RZ, 0xc0, !PT ;  /* 0x000000070a077212 */ /* 0x000fe200078ec0ff */
[----:B------:R-:W-:Y:S02]  /*f440*/  IMAD.MOV.U32 R6, RZ, RZ, R15 ;  /* 0x000000ffff067224 */ /* 0x000fe400078e000f */
[----:B------:R-:W-:Y:S02]  /*f450*/  IMAD R3, R24, R4, R3 ;  /* 0x0000000418037224 */ /* 0x000fe400078e0203 */
[----:B---3--:R-:W-:-:S02]  /*f460*/  IMAD R2, R5, R22, R14 ;  /* 0x0000001605027224 */ /* 0x008fc400078e020e */
[----:B0-----:R-:W-:Y:S02]  /*f470*/  IMAD R0, R3, R23, R0 ;  /* 0x0000001703007224 */ /* 0x001fe400078e0200 */
[----:B------:R-:W-:Y:S02]  /*f480*/  IMAD R5, R2, R16, R7 ;  /* 0x0000001002057224 */ /* 0x000fe400078e0207 */
[----:B------:R-:W-:-:S03]  /*f490*/  IMAD.MOV.U32 R4, RZ, RZ, 0x1 ;  /* 0x00000001ff047424 */ /* 0x000fc600078e00ff */
[----:B------:R-:W-:Y:S02]  /*f4a0*/  SEL R14, R5, R0, !P4 ;  /* 0x00000000050e7207 */ /* 0x000fe40006000000 */
[----:B------:R-:W-:-:S07]  /*f4b0*/  SEL R5, R0, R5, !P4 ;  /* 0x0000000500057207 */ /* 0x000fce0006000000 */
.L_x_301:
[----:B------:R-:W-:-:S08]  /*f4c0*/  NOP ;  /* 0x0000000000007918 */ /* 0x000fd00000000000 */
[----:B0-----:R-:W0:-:S00]  /*f4d0*/  USETMAXREG.DEALLOC.CTAPOOL 0x28 ;  /* 0x00000028000079c8 */ /* 0x001e0000080e0500 */
[----:B------:R-:W-:-:S13]  /*f4e0*/  ISETP.NE.AND P0, PT, RZ, UR8, PT ;  /* 0x00000008ff007c0c */ /* 0x000fda000bf05270 */
[----:B------:R-:W-:Y:S05]  /*f4f0*/  @P0 EXIT ;  /* 0x000000000000094d */ /* 0x000fea0003800000 */
[----:B0-----:R-:W-:Y:S01]  /*f500*/  LOP3.LUT P0, RZ, R4, 0xff, RZ, 0xc0, !PT ;  /* 0x000000ff04ff7812 */ /* 0x001fe2000780c0ff */
[----:B------:R-:W-:Y:S02]  /*f510*/  IMAD.MOV.U32 R0, RZ, RZ, 0x1 ;  /* 0x00000001ff007424 */ /* 0x000fe400078e00ff */
[----:B------:R-:W-:-:S10]  /*f520*/  IMAD.MOV.U32 R10, RZ, RZ, RZ ;  /* 0x000000ffff0a7224 */ /* 0x000fd400078e00ff */
[----:B------:R-:W-:Y:S05]  /*f530*/  @!P0 BRA `(.L_x_304) ;  /* 0x0000000c00608947 */ /* 0x000fea0003800000 */
[----:B------:R-:W0:Y:S01]  /*f540*/  S2R R8, SR_CgaCtaId ;  /* 0x0000000000087919 */ /* 0x000e220000008800 */
[----:B------:R-:W-:Y:S01]  /*f550*/  ULDC UR4, c[0x0][0x28c] ;  /* 0x0000a30000047ab9 */ /* 0x000fe20000000800 */
[----:B------:R-:W-:Y:S01]  /*f560*/  ULDC UR6, c[0x0][0x658] ;  /* 0x0001960000067ab9 */ /* 0x000fe20000000800 */
[----:B------:R-:W-:Y:S01]  /*f570*/  UIADD3 UR10, UR4, 0x1f, URZ ;  /* 0x0000001f040a7890 */ /* 0x000fe2000fffe03f */
[----:B------:R-:W-:Y:S01]  /*f580*/  BSSY B0, `(.L_x_304) ;  /* 0x00000d3000007945 */ /* 0x000fe20003800000 */
[----:B------:R-:W-:Y:S01]  /*f590*/  UMOV UR7, 0xffffffff ;  /* 0xffffffff00077882 */ /* 0x000fe20000000000 */
[----:B------:R-:W-:Y:S01]  /*f5a0*/  ULDC UR5, c[0x0][0x600] ;  /* 0x0001800000057ab9 */ /* 0x000fe20000000800 */
[----:B------:R-:W-:Y:S01]  /*f5b0*/  UMOV UR9, 0x1 ;  /* 0x0000000100097882 */ /* 0x000fe20000000000 */
[----:B------:R-:W-:Y:S01]  /*f5c0*/  USHF.L.U32 UR7, UR7, UR6, URZ ;  /* 0x0000000607077299 */ /* 0x000fe2000800063f */
[----:B------:R-:W-:Y:S01]  /*f5d0*/  IMAD.MOV.U32 R12, RZ, RZ, 0x1 ;  /* 0x00000001ff0c7424 */ /* 0x000fe200078e00ff */
[----:B------:R-:W-:Y:S01]  /*f5e0*/  UIADD3 UR4, UR5, -0x1, URZ ;  /* 0xffffffff05047890 */ /* 0x000fe2000fffe03f */
[----:B------:R-:W-:Y:S01]  /*f5f0*/  IMAD.MOV.U32 R0, RZ, RZ, 0x1 ;  /* 0x00000001ff007424 */ /* 0x000fe200078e00ff */
[----:B------:R-:W-:Y:S01]  /*f600*/  USHF.R.S32.HI UR11, URZ, 0x1f, UR10 ;  /* 0x0000001f3f0b7899 */ /* 0x000fe2000801140a */
[----:B------:R-:W-:Y:S01]  /*f610*/  IMAD.MOV.U32 R10, RZ, RZ, RZ ;  /* 0x000000ffff0a7224 */ /* 0x000fe200078e00ff */
[----:B------:R-:W-:Y:S01]  /*f620*/  ULDC UR8, c[0x0][0xc] ;  /* 0x0000030000087ab9 */ /* 0x000fe20000000800 */
[----:B------:R-:W-:-:S02]  /*f630*/  USHF.L.U32 UR5, UR9, UR6, URZ ;  /* 0x0000000609057299 */ /* 0x000fc4000800063f */
[----:B------:R-:W-:Y:S01]  /*f640*/  ULEA.HI UR11, UR11, UR10, URZ, 0x5 ;  /* 0x0000000a0b0b7291 */ /* 0x000fe2000f8f283f */
[----:B------:R-:W-:Y:S01]  /*f650*/  ULDC UR9, c[0x0][0x10] ;  /* 0x0000040000097ab9 */ /* 0x000fe20000000800 */
[----:B------:R-:W-:Y:S02]  /*f660*/  ULOP3.LUT UR6, URZ, UR7, URZ, 0x33, !UPT ;  /* 0x000000073f067292 */ /* 0x000fe4000f8e333f */
[----:B------:R-:W-:Y:S01]  /*f670*/  UIMAD.WIDE.U32 UR8, UR8, UR9, URZ ;  /* 0x00000009080872a5 */ /* 0x000fe2000f8e003f */
[----:B------:R-:W-:Y:S01]  /*f680*/  ULDC UR7, c[0x0][0x14] ;  /* 0x0000050000077ab9 */ /* 0x000fe20000000800 */
[----:B------:R-:W-:Y:S02]  /*f690*/  USHF.R.S32.HI UR20, URZ, 0x5, UR11 ;  /* 0x000000053f147899 */ /* 0x000fe4000801140b */
[----:B------:R-:W-:Y:S02]  /*f6a0*/  UIMAD.WIDE.U32 UR22, UR8, UR7, URZ ;  /* 0x00000007081672a5 */ /* 0x000fe4000f8e003f */
[----:B------:R-:W-:-:S02]  /*f6b0*/  UIMAD UR18, UR9, UR7, URZ ;  /* 0x00000007091272a4 */ /* 0x000fc4000f8e023f */
[----:B------:R-:W-:Y:S01]  /*f6c0*/  ULOP3.LUT UR26, UR13, 0x2, URZ, 0xfc, !UPT ;  /* 0x000000020d1a7892 */ /* 0x000fe2000f8efc3f */
[C---:B0-----:R-:W-:Y:S01]  /*f6d0*/  IMAD.SHL.U32 R9, R8.reuse, 0x40, RZ ;  /* 0x0000004008097824 */ /* 0x041fe200078e00ff */
[----:B------:R-:W-:Y:S01]  /*f6e0*/  UIADD3 UR18, UR23, UR18, URZ ;  /* 0x0000001217127290 */ /* 0x000fe2000fffe03f */
[----:B------:R-:W-:Y:S01]  /*f6f0*/  IMAD.SHL.U32 R8, R8, 0x800, RZ ;  /* 0x0000080008087824 */ /* 0x000fe200078e00ff */
[----:B------:R-:W-:Y:S02]  /*f700*/  UIADD3 UR27, UR20, 0x1, URZ ;  /* 0x00000001141b7890 */ /* 0x000fe4000fffe03f */
[----:B------:R-:W-:Y:S01]  /*f710*/  LOP3.LUT R9, R9, 0x40, RZ, 0xc0, !PT ;  /* 0x0000004009097812 */ /* 0x000fe200078ec0ff */
[----:B------:R-:W-:Y:S01]  /*f720*/  ULDC.64 UR24, c[0x0][0x198] ;  /* 0x0000660000187ab9 */ /* 0x000fe20000000a00 */
[----:B------:R-:W-:-:S08]  /*f730*/  LOP3.LUT R8, R8, 0x800, RZ, 0xc0, !PT ;  /* 0x0000080008087812 */ /* 0x000fd000078ec0ff */
.L_x_315:
[----:B------:R-:W-:-:S03]  /*f740*/  UMOV UR7, 0xffffffff ;  /* 0xffffffff00077882 */ /* 0x000fc60000000000 */
[----:B------:R-:W-:Y:S05]  /*f750*/  BRA.DIV UR7, `(.L_x_305) ;  /* 0x0000001607cc7947 */ /* 0x000fea000b800000 */
[----:B------:R-:W-:-:S13]  /*f760*/  ELECT P0, URZ, PT ;  /* 0x00000000003f782f */ /* 0x000fda0003800000 */
.L_x_340:
[----:B------:R-:W0:Y:S01]  /*f770*/  LDC R2, c[0x0][0x28c] ;  /* 0x0000a300ff027b82 */ /* 0x000e220000000800 */
[----:B------:R-:W-:Y:S01]  /*f780*/  BSSY B1, `(.L_x_306) ;  /* 0x000003a000017945 */ /* 0x000fe20003800000 */
[----:B0-----:R-:W-:-:S13]  /*f790*/  ISETP.LT.OR P0, PT, R2, 0x1, !P0 ;  /* 0x000000010200780c */ /* 0x001fda0004701670 */
[----:B------:R-:W-:Y:S05]  /*f7a0*/  @P0 BRA `(.L_x_307) ;  /* 0x0000000000dc0947 */ /* 0x000fea0003800000 */
[----:B------:R-:W-:Y:S02]  /*f7b0*/  IMAD R14, R14, 0x80, R9 ;  /* 0x000000800e0e7824 */ /* 0x000fe400078e0209 */
[----:B------:R-:W-:Y:S02]  /*f7c0*/  IMAD.SHL.U32 R7, R5, 0x100, RZ ;  /* 0x0000010005077824 */ /* 0x000fe400078e00ff */
[----:B------:R-:W-:Y:S02]  /*f7d0*/  IMAD.MOV.U32 R13, RZ, RZ, RZ ;  /* 0x000000ffff0d7224 */ /* 0x000fe400078e00ff */
[----:B------:R-:W-:Y:S02]  /*f7e0*/  IMAD.U32 R15, RZ, RZ, UR27 ;  /* 0x0000001bff0f7e24 */ /* 0x000fe4000f8e00ff */
[----:B------:R-:W-:Y:S02]  /*f7f0*/  IMAD.MOV.U32 R2, RZ, RZ, R0 ;  /* 0x000000ffff027224 */ /* 0x000fe400078e0000 */
[----:B------:R-:W-:-:S07]  /*f800*/  IMAD.MOV.U32 R3, RZ, RZ, R10 ;  /* 0x000000ffff037224 */ /* 0x000fce00078e000a */
.L_x_310:
[----:B------:R-:W0:Y:S01]  /*f810*/  S2R R5, SR_CgaCtaId ;  /* 0x0000000000057919 */ /* 0x000e220000008800 */
[----:B------:R-:W-:Y:S01]  /*f820*/  MOV R4, 0x400 ;  /* 0x0000040000047802 */ /* 0x000fe20000000f00 */
[----:B------:R-:W1:Y:S03]  /*f830*/  S2R R17, SR_TID.X ;  /* 0x0000000000117919 */ /* 0x000e660000002100 */
[----:B0-----:R-:W-:Y:S02]  /*f840*/  LEA R16, R5, R4, 0x18 ;  /* 0x0000000405107211 */ /* 0x001fe400078ec0ff */
[----:B------:R-:W-:Y:S02]  /*f850*/  SHF.L.U32 R4, R2, 0x1f, RZ ;  /* 0x0000001f02047819 */ /* 0x000fe400000006ff */
[----:B-1----:R-:W-:Y:S01]  /*f860*/  LOP3.LUT P1, RZ, R17, 0x7f, RZ, 0xc0, !PT ;  /* 0x0000007f11ff7812 */ /* 0x002fe2000782c0ff */
[----:B------:R-:W-:-:S04]  /*f870*/  IMAD R11, R3, 0x8, R16 ;  /* 0x00000008030b7824 */ /* 0x000fc800078e0210 */
[----:B------:R-:W0:Y:S08]  /*f880*/  SYNCS.PHASECHK.TRANS64.TRYWAIT P0, [R11+URZ+0x90], R4 ;  /* 0x000090040b0075a7 */ /* 0x000e30000800017f */
[----:B------:R-:W1:Y:S01]  /*f890*/  @!P1 LDC R5, c[0x0][0x500] ;  /* 0x00014000ff059b82 */ /* 0x000e620000000800 */
[----:B0-----:R-:W-:Y:S05]  /*f8a0*/  @!P0 BRA `(.L_x_308) ;  /* 0x0000001400988947 */ /* 0x001fea0003800000 */
.L_x_341:
[----:B------:R-:W-:Y:S01]  /*f8b0*/  UPRMT UR7, UR26, 0x9910, URZ ;  /* 0x000099101a077896 */ /* 0x000fe2000800003f */
[----:B-1----:R1:W-:Y:S03]  /*f8c0*/  @!P1 SYNCS.ARRIVE.TRANS64 RZ, [R11+URZ], R5 ;  /* 0x000000050bff99a7 */ /* 0x0023e6000800003f */
[----:B------:R-:W-:-:S06]  /*f8d0*/  UISETP.NE.AND UP0, UPT, UR7, 0x2, UPT ;  /* 0x000000020700788c */ /* 0x000fcc000bf05270 */
[----:B------:R-:W-:-:S13]  /*f8e0*/  PLOP3.LUT P0, PT, PT, PT, UP0, 0x80, 0x0 ;  /* 0x000000000000781c */ /* 0x000fda0003f0f008 */
[----:B-1----:R-:W-:Y:S05]  /*f8f0*/  @P0 BRA `(.L_x_309) ;  /* 0x0000000000040947 */ /* 0x002fea0003800000 */
[----:B------:R-:W-:Y:S01]  /*f900*/  BPT.TRAP 0x1 ;  /* 0x000000040000795c */ /* 0x000fe20000300000 */
.L_x_309:
[C---:B0-----:R-:W-:Y:S01]  /*f910*/  IMAD R4, R3.reuse, 0x2000, R16 ;  /* 0x0000200003047824 */ /* 0x041fe200078e0210 */
[----:B------:R-:W-:Y:S01]  /*f920*/  R2UR UR19, R16 ;  /* 0x00000000101372ca */ /* 0x000fe200000e0000 */
[----:B------:R-:W-:Y:S01]  /*f930*/  IMAD R5, R3, 0x1000, R8 ;  /* 0x0000100003057824 */ /* 0x000fe200078e0208 */
[----:B------:R-:W-:Y:S01]  /*f940*/  R2UR UR9, R11 ;  /* 0x000000000b0972ca */ /* 0x000fe200000e0000 */
[----:B------:R-:W-:Y:S01]  /*f950*/  VIADD R15, R15, 0xffffffff ;  /* 0xffffffff0f0f7836 */ /* 0x000fe20000000000 */
[----:B------:R-:W-:Y:S01]  /*f960*/  R2UR UR7, R4 ;  /* 0x00000000040772ca */ /* 0x000fe200000e0000 */
[----:B------:R-:W-:Y:S01]  /*f970*/  UIADD3 UR14, UP0, UR24, 0xf0, URZ ;  /* 0x000000f0180e7890 */ /* 0x000fe2000ff1e03f */
[----:B------:R-:W-:Y:S01]  /*f980*/  R2UR UR8, R5 ;  /* 0x00000000050872ca */ /* 0x000fe200000e0000 */
[----:B------:R-:W-:Y:S01]  /*f990*/  UIADD3 UR28, UP1, UR24, 0x1f0, URZ ;  /* 0x000001f0181c7890 */ /* 0x000fe2000ff3e03f */
[----:B------:R-:W-:Y:S01]  /*f9a0*/  R2UR UR11, R7 ;  /* 0x00000000070b72ca */ /* 0x000fe200000e0000 */
[----:B------:R-:W-:Y:S01]  /*f9b0*/  UIADD3.X UR15, URZ, UR25, URZ, UP0, !UPT ;  /* 0x000000193f0f7290 */ /* 0x000fe200087fe43f */
[----:B------:R-:W-:Y:S01]  /*f9c0*/  R2UR UR10, R13 ;  /* 0x000000000d0a72ca */ /* 0x000fe200000e0000 */
[----:B------:R-:W-:Y:S01]  /*f9d0*/  VIADD R3, R3, 0x1 ;  /* 0x0000000103037836 */ /* 0x000fe20000000000 */
[----:B------:R-:W-:Y:S01]  /*f9e0*/  R2UR UR12, R6 ;  /* 0x00000000060c72ca */ /* 0x000fe200000e0000 */
[----:B------:R-:W-:Y:S01]  /*f9f0*/  UIADD3.X UR29, URZ, UR25, URZ, UP1, !UPT ;  /* 0x000000193f1d7290 */ /* 0x000fe20008ffe43f */
[----:B------:R-:W-:Y:S01]  /*fa00*/  R2UR UR21, R14 ;  /* 0x000000000e1572ca */ /* 0x000fe200000e0000 */
[----:B------:R-:W-:Y:S01]  /*fa10*/  UMOV UR16, 0x0 ;  /* 0x0000000000107882 */ /* 0x000fe20000000000 */
[----:B------:R-:W-:Y:S01]  /*fa20*/  ISETP.GT.AND P1, PT, R15, 0x1, PT ;  /* 0x000000010f00780c */ /* 0x000fe20003f24270 */
[----:B------:R-:W-:Y:S01]  /*fa30*/  UIADD3 UR7, UR7, 0x200, URZ ;  /* 0x0000020007077890 */ /* 0x000fe2000fffe03f */
[----:B------:R-:W-:Y:S01]  /*fa40*/  ISETP.NE.AND P0, PT, R3, 0x12, PT ;  /* 0x000000120300780c */ /* 0x000fe20003f05270 */
[----:B------:R-:W-:Y:S01]  /*fa50*/  UIADD3 UR19, UR19, 0x24200, UR8 ;  /* 0x0002420013137890 */ /* 0x000fe2000fffe008 */
[----:B------:R-:W-:Y:S01]  /*fa60*/  VIADD R13, R13, 0x20 ;  /* 0x000000200d0d7836 */ /* 0x000fe20000000000 */
[----:B------:R-:W-:Y:S01]  /*fa70*/  UMOV UR17, 0x10000000 ;  /* 0x1000000000117882 */ /* 0x000fe20000000000 */
[----:B------:R-:W-:Y:S01]  /*fa80*/  UMOV UR30, 0x30000 ;  /* 0x00030000001e7882 */ /* 0x000fe20000000000 */
[----:B------:R-:W-:Y:S01]  /*fa90*/  SEL R5, RZ, 0x1, P0 ;  /* 0x00000001ff057807 */ /* 0x000fe20000000000 */
[----:B------:R-:W-:Y:S01]  /*faa0*/  UMOV UR8, UR7 ;  /* 0x0000000700087c82 */ /* 0x000fe20008000000 */
[----:B------:R-:W-:Y:S01]  /*fab0*/  SEL R3, R3, RZ, P0 ;  /* 0x000000ff03037207 */ /* 0x000fe20000000000 */
[----:B------:R0:W-:Y:S01]  /*fac0*/  UTMALDG.3D [UR8], [UR14], desc[UR16] ;  /* 0x000010080e0075b4 */ /* 0x0001e20008011000 */
[----:B------:R-:W-:Y:S01]  /*fad0*/  LOP3.LUT R2, R2, R5, RZ, 0x3c, !PT ;  /* 0x0000000502027212 */ /* 0x000fe200078e3cff */
[----:B0-----:R-:W-:Y:S01]  /*fae0*/  UMOV UR11, UR21 ;  /* 0x00000015000b7c82 */ /* 0x001fe20008000000 */
[----:B------:R-:W-:-:S02]  /*faf0*/  UMOV UR8, UR19 ;  /* 0x0000001300087c82 */ /* 0x000fc40008000000 */
[----:B------:R0:W-:Y:S02]  /*fb00*/  UTMALDG.3D.MULTICAST [UR8], [UR28], UR30, desc[UR16] ;  /* 0x000010081c0073b4 */ /* 0x0001e4000801181e */
[----:B0-----:R-:W-:Y:S05]  /*fb10*/  @P1 BRA `(.L_x_310) ;  /* 0xfffffffc003c1947 */ /* 0x001fea000383ffff */
.L_x_307:
[----:B------:R-:W-:Y:S05]  /*fb20*/  BSYNC B1 ;  /* 0x0000000000017941 */ /* 0x000fea0003800000 */
.L_x_306:
[----:B------:R-:W2:Y:S01]  /*fb30*/  LDL.LU R17, [R1+0x80] ;  /* 0x0000800001117983 */ /* 0x000ea20000300800 */
[----:B------:R-:W-:Y:S01]  /*fb40*/  LOP3.LUT P1, RZ, R12, 0xff, RZ, 0xc0, !PT ;  /* 0x000000ff0cff7812 */ /* 0x000fe2000782c0ff */
[----:B------:R-:W-:Y:S01]  /*fb50*/  VIADD R10, R10, UR20 ;  /* 0x000000140a0a7c36 */ /* 0x000fe20008000000 */
[----:B------:R-:W-:Y:S01]  /*fb60*/  ULDC.64 UR8, c[0x0][0x650] ;  /* 0x0001940000087ab9 */ /* 0x000fe20000000a00 */
[----:B------:R-:W3:Y:S01]  /*fb70*/  LDL.LU R16, [R1+0x84] ;  /* 0x0000840001107983 */ /* 0x000ee20000300800 */
[----:B------:R-:W-:Y:S01]  /*fb80*/  IMAD.U32 R5, RZ, RZ, UR20 ;  /* 0x00000014ff057e24 */ /* 0x000fe2000f8e00ff */
[----:B------:R-:W-:Y:S01]  /*fb90*/  UISETP.GE.U32.AND UP0, UPT, UR20, 0x12, UPT ;  /* 0x000000121400788c */ /* 0x000fe2000bf06070 */
[----:B------:R-:W-:Y:S01]  /*fba0*/  ISETP.GT.U32.AND P0, PT, R10, 0x11, PT ;  /* 0x000000110a00780c */ /* 0x000fe20003f04070 */
[----:B------:R-:W-:Y:S01]  /*fbb0*/  BSSY B1, `(.L_x_311) ;  /* 0x000006d000017945 */ /* 0x000fe20003800000 */
[----:B------:R-:W-:Y:S01]  /*fbc0*/  IMAD.MOV.U32 R14, RZ, RZ, -0x1 ;  /* 0xffffffffff0e7424 */ /* 0x000fe200078e00ff */
[----:B------:R-:W-:Y:S01]  /*fbd0*/  PRMT R12, RZ, 0x7610, R12 ;  /* 0x00007610ff0c7816 */ /* 0x000fe2000000000c */
[----:B------:R-:W-:Y:S01]  /*fbe0*/  IMAD.MOV.U32 R6, RZ, RZ, -0x1 ;  /* 0xffffffffff067424 */ /* 0x000fe200078e00ff */
[----:B------:R-:W-:-:S02]  /*fbf0*/  ISETP.LT.U32.AND P0, PT, R5, 0x12, P0 ;  /* 0x000000120500780c */ /* 0x000fc40000701070 */
[----:B------:R-:W0:Y:S01]  /*fc00*/  @P1 S2R R3, SR_CgaCtaId ;  /* 0x0000000000031919 */ /* 0x000e220000008800 */
[----:B------:R-:W-:Y:S02]  /*fc10*/  @P1 MOV R2, 0x400 ;  /* 0x0000040000021802 */ /* 0x000fe40000000f00 */
[----:B------:R-:W-:Y:S02]  /*fc20*/  PLOP3.LUT P2, PT, PT, PT, UP0, 0x80, 0x0 ;  /* 0x000000000000781c */ /* 0x000fe40003f4f008 */
[----:B0-----:R-:W-:Y:S01]  /*fc30*/  @P1 LEA R4, R3, R2, 0x18 ;  /* 0x0000000203041211 */ /* 0x001fe200078ec0ff */
[----:B------:R-:W-:-:S03]  /*fc40*/  IMAD.WIDE.U32 R2, R10, 0x38e38e39, RZ ;  /* 0x38e38e390a027825 */ /* 0x000fc600078e00ff */
[----:B------:R0:W-:Y:S02]  /*fc50*/  @P1 SYNCS.ARRIVE.TRANS64.A1T0 RZ, [R4+URZ+0x138], RZ ;  /* 0x000138ff04ff19a7 */ /* 0x0001e4000810003f */
[----:B------:R-:W-:Y:S02]  /*fc60*/  SHF.R.U32.HI R5, RZ, 0x2, R3 ;  /* 0x00000002ff057819 */ /* 0x000fe40000011603 */
[----:B------:R-:W-:Y:S02]  /*fc70*/  SEL R3, RZ, 0x1, !P0 ;  /* 0x00000001ff037807 */ /* 0x000fe40004000000 */
[----:B------:R-:W-:Y:S01]  /*fc80*/  PRMT R2, RZ, 0x7610, R2 ;  /* 0x00007610ff027816 */ /* 0x000fe20000000002 */
[----:B------:R-:W-:Y:S01]  /*fc90*/  IMAD R10, R5, -0x12, R10 ;  /* 0xffffffee050a7824 */ /* 0x000fe200078e020a */
[----:B------:R-:W-:-:S04]  /*fca0*/  LOP3.LUT R0, R0, R3, RZ, 0x3c, !PT ;  /* 0x0000000300007212 */ /* 0x000fc800078e3cff */
[----:B------:R-:W-:Y:S01]  /*fcb0*/  @P2 LOP3.LUT R0, R0, 0x1, R5, 0x78, !PT ;  /* 0x0000000100002812 */ /* 0x000fe200078e7805 */
[----:B------:R-:W-:Y:S01]  /*fcc0*/  IMAD.MOV.U32 R5, RZ, RZ, -0x1 ;  /* 0xffffffffff057424 */ /* 0x000fe200078e00ff */
[----:B---3--:R-:W-:-:S04]  /*fcd0*/  IADD3 R16, P1, R16, UR22, RZ ;  /* 0x0000001610107c10 */ /* 0x008fc8000ff3e0ff */
[----:B--2---:R-:W-:Y:S01]  /*fce0*/  IADD3.X R17, R17, UR18, RZ, P1, !PT ;  /* 0x0000001211117c10 */ /* 0x004fe20008ffe4ff */
[----:B------:R0:W-:Y:S01]  /*fcf0*/  STL [R1+0x84], R16 ;  /* 0x0000841001007387 */ /* 0x0001e20000100800 */
[----:B------:R-:W-:-:S03]  /*fd00*/  ISETP.GE.U32.AND P0, PT, R16, UR8, PT ;  /* 0x0000000810007c0c */ /* 0x000fc6000bf06070 */
[----:B------:R0:W-:Y:S01]  /*fd10*/  STL [R1+0x80], R17 ;  /* 0x0000801101007387 */ /* 0x0001e20000100800 */
[----:B------:R-:W-:-:S13]  /*fd20*/  ISETP.GE.U32.AND.EX P0, PT, R17, UR9, PT, P0 ;  /* 0x0000000911007c0c */ /* 0x000fda000bf06100 */
[----:B0-----:R-:W-:Y:S05]  /*fd30*/  @P0 BRA `(.L_x_312) ;  /* 0x0000000400500947 */ /* 0x001fea0003800000 */
[----:B------:R-:W-:Y:S01]  /*fd40*/  ULDC.64 UR8, c[0x0][0x628] ;  /* 0x00018a0000087ab9 */ /* 0x000fe20000000a00 */
[----:B------:R-:W0:Y:S01]  /*fd50*/  S2R R13, SR_CTAID.X ;  /* 0x00000000000d7919 */ /* 0x000e220000002500 */
[----:B------:R-:W-:Y:S01]  /*fd60*/  ISETP.NE.U32.AND P0, PT, RZ, UR8, PT ;  /* 0x00000008ff007c0c */ /* 0x000fe2000bf05070 */
[----:B------:R-:W-:Y:S01]  /*fd70*/  ULDC UR10, c[0x0][0x630] ;  /* 0x00018c00000a7ab9 */ /* 0x000fe20000000800 */
[----:B------:R-:W-:Y:S01]  /*fd80*/  IMAD.MOV.U32 R2, RZ, RZ, R16 ;  /* 0x000000ffff027224 */ /* 0x000fe200078e0010 */
[----:B------:R-:W1:Y:S01]  /*fd90*/  S2R R11, SR_CTAID.Y ;  /* 0x00000000000b7919 */ /* 0x000e620000002600 */
[----:B------:R-:W-:Y:S01]  /*fda0*/  ISETP.NE.AND.EX P0, PT, RZ, UR9, PT, P0 ;  /* 0x00000009ff007c0c */ /* 0x000fe2000bf05300 */
[----:B------:R-:W-:-:S12]  /*fdb0*/  IMAD.MOV.U32 R3, RZ, RZ, R17 ;  /* 0x000000ffff037224 */ /* 0x000fd800078e0011 */
[----:B------:R-:W-:Y:S05]  /*fdc0*/  @!P0 BRA `(.L_x_313) ;  /* 0x0000000000288947 */ /* 0x000fea0003800000 */
[----:B------:R-:W-:Y:S02]  /*fdd0*/  ULDC UR7, c[0x0][0x634] ;  /* 0x00018d0000077ab9 */ /* 0x000fe40000000800 */
[----:B------:R-:W-:-:S05]  /*fde0*/  IADD3 R7, P0, R16, UR7, RZ ;  /* 0x0000000710077c10 */ /* 0x000fca000ff1e0ff */
[----:B------:R-:W-:-:S04]  /*fdf0*/  IMAD.X R15, RZ, RZ, R17, P0 ;  /* 0x000000ffff0f7224 */ /* 0x000fc800000e0611 */
[----:B------:R-:W-:-:S04]  /*fe00*/  IMAD.WIDE.U32 R4, R15, UR8, RZ ;  /* 0x000000080f047c25 */ /* 0x000fc8000f8e00ff */
[----:B------:R-:W-:-:S04]  /*fe10*/  IMAD.WIDE.U32 R4, P0, R7, UR9, R4 ;  /* 0x0000000907047c25 */ /* 0x000fc8000f800004 */
[----:B------:R-:W-:-:S04]  /*fe20*/  IMAD.WIDE.U32 R6, R7, UR8, RZ ;  /* 0x0000000807067c25 */ /* 0x000fc8000f8e00ff */
[----:B------:R-:W-:Y:S01]  /*fe30*/  IMAD.X R3, RZ, RZ, RZ, P0 ;  /* 0x000000ffff037224 */ /* 0x000fe200000e06ff */
[----:B------:R-:W-:Y:S01]  /*fe40*/  IADD3 RZ, P0, R7, R4, RZ ;  /* 0x0000000407ff7210 */ /* 0x000fe20007f1e0ff */
[----:B------:R-:W-:-:S04]  /*fe50*/  IMAD.MOV.U32 R2, RZ, RZ, R5 ;  /* 0x000000ffff027224 */ /* 0x000fc800078e0005 */
[----:B------:R-:W-:-:S08]  /*fe60*/  IMAD.WIDE.U32.X R2, R15, UR9, R2, P0 ;  /* 0x000000090f027c25 */ /* 0x000fd000080e0402 */
.L_x_313:
[--C-:B------:R-:W-:Y:S01]  /*fe70*/  SHF.R.U64 R6, R2, UR10, R3.reuse ;  /* 0x0000000a02067c19 */ /* 0x100fe20008001203 */
[----:B------:R-:W-:Y:S01]  /*fe80*/  ULDC.64 UR8, c[0x0][0x620] ;  /* 0x0001880000087ab9 */ /* 0x000fe20000000a00 */
[----:B------:R-:W-:Y:S01]  /*fe90*/  SHF.R.U32.HI R2, RZ, UR10, R3 ;  /* 0x0000000aff027c19 */ /* 0x000fe20008011603 */
[----:B------:R-:W-:Y:S01]  /*fea0*/  IMAD.MOV.U32 R3, RZ, RZ, R17 ;  /* 0x000000ffff037224 */ /* 0x000fe200078e0011 */
[----:B------:R-:W-:Y:S01]  /*feb0*/  IADD3 R5, P0, RZ, -R6, RZ ;  /* 0x80000006ff057210 */ /* 0x000fe20007f1e0ff */
[----:B------:R-:W-:Y:S01]  /*fec0*/  ULDC UR7, c[0x0][0x150] ;  /* 0x0000540000077ab9 */ /* 0x000fe20000000800 */
[----:B0-----:R-:W-:Y:S01]  /*fed0*/  I2FP.F32.U32 R7, R13 ;  /* 0x0000000d00077245 */ /* 0x001fe20000201000 */
[----:B------:R-:W0:Y:S01]  /*fee0*/  LDC R18, c[0x0][0x144] ;  /* 0x00005100ff127b82 */ /* 0x000e220000000800 */
[----:B------:R-:W-:Y:S01]  /*fef0*/  ULDC.64 UR10, c[0x0][0x640] ;  /* 0x00019000000a7ab9 */ /* 0x000fe20000000a00 */
[----:B------:R-:W-:Y:S01]  /*ff00*/  IMAD.X R2, RZ, RZ, ~R2, P0 ;  /* 0x000000ffff027224 */ /* 0x000fe200000e0e02 */
[----:B------:R-:W-:-:S03]  /*ff10*/  ISETP.NE.U32.AND P0, PT, RZ, UR10, PT ;  /* 0x0000000aff007c0c */ /* 0x000fc6000bf05070 */
[----:B------:R-:W-:Y:S01]  /*ff20*/  IMAD R4, R2, UR8, RZ ;  /* 0x0000000802047c24 */ /* 0x000fe2000f8e02ff */
[----:B------:R-:W-:Y:S01]  /*ff30*/  ISETP.NE.AND.EX P0, PT, RZ, UR11, PT, P0 ;  /* 0x0000000bff007c0c */ /* 0x000fe2000bf05300 */
[----:B------:R-:W-:Y:S02]  /*ff40*/  IMAD.MOV.U32 R2, RZ, RZ, R16 ;  /* 0x000000ffff027224 */ /* 0x000fe400078e0010 */
[----:B------:R-:W2:Y:S02]  /*ff50*/  LDC R16, c[0x0][0x148] ;  /* 0x00005200ff107b82 */ /* 0x000ea40000000800 */
[----:B------:R-:W-:Y:S01]  /*ff60*/  IMAD.WIDE.U32 R2, R5, UR8, R2 ;  /* 0x0000000805027c25 */ /* 0x000fe2000f8e0002 */
[----:B------:R-:W-:-:S03]  /*ff70*/  ULDC UR8, c[0x0][0x154] ;  /* 0x0000550000087ab9 */ /* 0x000fc60000000800 */
[----:B------:R-:W-:Y:S02]  /*ff80*/  IMAD R5, R5, UR9, R4 ;  /* 0x0000000905057c24 */ /* 0x000fe4000f8e0204 */
[----:B------:R-:W-:Y:S01]  /*ff90*/  FMUL R4, R7, UR7 ;  /* 0x0000000707047c20 */ /* 0x000fe20008400000 */
[----:B------:R-:W-:Y:S01]  /*ffa0*/  ULDC UR7, c[0x0][0x618] ;  /* 0x0001860000077ab9 */ /* 0x000fe20000000800 */
[----:B------:R-:W-:Y:S01]  /*ffb0*/  ULDC UR9, c[0x0][0x608] ;  /* 0x0001820000097ab9 */ /* 0x000fe20000000800 */
[----:B------:R-:W-:-:S03]  /*ffc0*/  IMAD.IADD R3, R3, 0x1, R5 ;  /* 0x0000000103037824 */ /* 0x000fc600078e0205 */
[----:B------:R-:W3:Y:S02]  /*ffd0*/  F2I.U32.TRUNC.NTZ R4, R4 ;  /* 0x0000000400047305 */ /* 0x000ee4000020f000 */
[----:B------:R-:W-:Y:S02]  /*ffe0*/  SHF.R.U64 R7, R2, UR7, R3 ;  /* 0x0000000702077c19 */ /* 0x000fe40008001203 */
[----:B-1----:R-:W-:-:S05]  /*fff0*/  I2FP.F32.U32 R2, R11 ;  /* 0x0000000b00027245 */ /* 0x002fca0000201000 */
[----:B------:R-:W-:Y:S01]  /*10000*/  FMUL R5, R2, UR8 ;  /* 0x0000000802057c20 */ /* 0x000fe20008400000 */
[----:B------:R-:W-:Y:S01]  /*10010*/  SHF.R.U32.HI R2, RZ, UR7, R3 ;  /* 0x00000007ff027c19 */ /* 0x000fe20008011603 */
[----:B------:R-:W-:Y:S02]  /*10020*/  ULDC UR7, c[0x0][0x658] ;  /* 0x0001960000077ab9 */ /* 0x000fe40000000800 */
[----:B------:R1:W4:Y:S01]  /*10030*/  F2I.U32.TRUNC.NTZ R19, R5 ;  /* 0x0000000500137305 */ /* 0x000322000020f000 */
[----:B------:R-:W-:Y:S01]  /*10040*/  SHF.R.U64 R15, R7, UR9, R2 ;  /* 0x00000009070f7c19 */ /* 0x000fe20008001202 */
[----:B---3--:R-:W-:Y:S01]  /*10050*/  IMAD.MOV R4, RZ, RZ, -R4 ;  /* 0x000000ffff047224 */ /* 0x008fe200078e0a04 */
[----:B------:R-:W-:-:S03]  /*10060*/  SHF.R.U32.HI R2, RZ, UR9, R2 ;  /* 0x00000009ff027c19 */ /* 0x000fc60008011602 */
[----:B0-----:R-:W-:Y:S01]  /*10070*/  IMAD R13, R18, R4, R13 ;  /* 0x00000004120d7224 */ /* 0x001fe200078e020d */
[--C-:B------:R-:W-:Y:S02]  /*10080*/  SHF.R.U64 R14, R15, UR7, R2.reuse ;  /* 0x000000070f0e7c19 */ /* 0x100fe40008001202 */
[----:B------:R-:W-:-:S03]  /*10090*/  SHF.R.U32.HI R17, RZ, UR7, R2 ;  /* 0x00000007ff117c19 */ /* 0x000fc60008011602 */
[----:B------:R-:W-:Y:S02]  /*100a0*/  IMAD.MOV.U32 R2, RZ, RZ, R14 ;  /* 0x000000ffff027224 */ /* 0x000fe400078e000e */
[----:B------:R-:W-:Y:S01]  /*100b0*/  IMAD.MOV.U32 R3, RZ, RZ, R17 ;  /* 0x000000ffff037224 */ /* 0x000fe200078e0011 */
[----:B-1--4-:R-:W-:Y:S06]  /*100c0*/  @!P0 BRA `(.L_x_314) ;  /* 0x0000000000288947 */ /* 0x012fec0003800000 */
[----:B------:R-:W-:Y:S02]  /*100d0*/  ULDC UR7, c[0x0][0x64c] ;  /* 0x0001930000077ab9 */ /* 0x000fe40000000800 */
[----:B------:R-:W-:-:S05]  /*100e0*/  IADD3 R3, P0, R14, UR7, RZ ;  /* 0x000000070e037c10 */ /* 0x000fca000ff1e0ff */
[----:B------:R-:W-:-:S04]  /*100f0*/  IMAD.X R17, RZ, RZ, R17, P0 ;  /* 0x000000ffff117224 */ /* 0x000fc800000e0611 */
[----:B------:R-:W-:-:S04]  /*10100*/  IMAD.WIDE.U32 R4, R17, UR10, RZ ;  /* 0x0000000a11047c25 */ /* 0x000fc8000f8e00ff */
[----:B------:R-:W-:-:S04]  /*10110*/  IMAD.WIDE.U32 R4, P0, R3, UR11, R4 ;  /* 0x0000000b03047c25 */ /* 0x000fc8000f800004 */
[----:B------:R-:W-:-:S04]  /*10120*/  IMAD.WIDE.U32 R2, R3, UR10, RZ ;  /* 0x0000000a03027c25 */ /* 0x000fc8000f8e00ff */
[----:B------:R-:W-:Y:S01]  /*10130*/  IMAD.MOV.U32 R2, RZ, RZ, R5 ;  /* 0x000000ffff027224 */ /* 0x000fe200078e0005 */
[----:B------:R-:W-:Y:S01]  /*10140*/  IADD3 RZ, P1, R3, R4, RZ ;  /* 0x0000000403ff7210 */ /* 0x000fe20007f3e0ff */
[----:B------:R-:W-:-:S04]  /*10150*/  IMAD.X R3, RZ, RZ, RZ, P0 ;  /* 0x000000ffff037224 */ /* 0x000fc800000e06ff */
[----:B------:R-:W-:-:S08]  /*10160*/  IMAD.WIDE.U32.X R2, R17, UR11, R2, P1 ;  /* 0x0000000b11027c25 */ /* 0x000fd000088e0402 */
.L_x_314:
[----:B------:R-:W-:Y:S01]  /*10170*/  ULDC UR7, c[0x0][0x648] ;  /* 0x0001920000077ab9 */ /* 0x000fe20000000800 */
[----:B------:R-:W-:Y:S01]  /*10180*/  LOP3.LUT R15, R15, UR6, RZ, 0xc0, !PT ;  /* 0x000000060f0f7c12 */ /* 0x000fe2000f8ec0ff */
[----:B------:R-:W-:Y:S01]  /*10190*/  IMAD.MOV R19, RZ, RZ, -R19 ;  /* 0x000000ffff137224 */ /* 0x000fe200078e0a13 */
[----:B------:R-:W-:Y:S01]  /*101a0*/  SHF.R.U64 R2, R2, UR7, R3 ;  /* 0x0000000702027c19 */ /* 0x000fe20008001203 */
[----:B------:R-:W-:Y:S01]  /*101b0*/  ULDC UR7, c[0x0][0x638] ;  /* 0x00018e0000077ab9 */ /* 0x000fe20000000800 */
[----:B------:R-:W-:Y:S01]  /*101c0*/  LOP3.LUT R7, R7, UR4, RZ, 0xc0, !PT ;  /* 0x0000000407077c12 */ /* 0x000fe2000f8ec0ff */
[----:B--2---:R-:W-:Y:S01]  /*101d0*/  @P4 IMAD R13, R16, R19, R11 ;  /* 0x00000013100d4224 */ /* 0x004fe200078e020b */
[----:B------:R-:W-:Y:S01]  /*101e0*/  ULDC UR8, c[0x0][0x610] ;  /* 0x0001840000087ab9 */ /* 0x000fe20000000800 */
[----:B------:R-:W-:Y:S02]  /*101f0*/  IMAD.MOV R3, RZ, RZ, -R2 ;  /* 0x000000ffff037224 */ /* 0x000fe400078e0a02 */
[----:B------:R-:W-:-:S02]  /*10200*/  IMAD R2, R2, UR5, R15 ;  /* 0x0000000502027c24 */ /* 0x000fc4000f8e020f */
[----:B------:R-:W-:Y:S01]  /*10210*/  IMAD R14, R3, UR7, R14 ;  /* 0x00000007030e7c24 */ /* 0x000fe2000f8e020e */
[----:B------:R-:W-:Y:S01]  /*10220*/  ULDC UR7, c[0x0][0x600] ;  /* 0x0001800000077ab9 */ /* 0x000fe20000000800 */
[----:B------:R-:W-:Y:S02]  /*10230*/  IMAD R13, R2, UR8, R13 ;  /* 0x00000008020d7c24 */ /* 0x000fe4000f8e020d */
[----:B------:R-:W-:Y:S02]  /*10240*/  IMAD R4, R14, UR7, R7 ;  /* 0x000000070e047c24 */ /* 0x000fe4000f8e0207 */
[----:B------:R-:W-:-:S03]  /*10250*/  IMAD.MOV.U32 R2, RZ, RZ, 0x1 ;  /* 0x00000001ff027424 */ /* 0x000fc600078e00ff */
[----:B------:R-:W-:Y:S02]  /*10260*/  SEL R14, R4, R13, !P4 ;  /* 0x0000000d040e7207 */ /* 0x000fe40006000000 */
[----:B------:R-:W-:-:S07]  /*10270*/  SEL R5, R13, R4, !P4 ;  /* 0x000000040d057207 */ /* 0x000fce0006000000 */
.L_x_312:
[----:B------:R-:W-:Y:S05]  /*10280*/  BSYNC B1 ;  /* 0x0000000000017941 */ /* 0x000fea0003800000 */
.L_x_311:
[----:B------:R-:W-:-:S13]  /*10290*/  LOP3.LUT P0, RZ, R2, 0xff, RZ, 0xc0, !PT ;  /* 0x000000ff02ff7812 */ /* 0x000fda000780c0ff */
[----:B------:R-:W-:Y:S05]  /*102a0*/  @P0 BRA `(.L_x_315) ;  /* 0xfffffff400240947 */ /* 0x000fea000383ffff */
[----:B------:R-:W-:Y:S05]  /*102b0*/  BSYNC B0 ;  /* 0x0000000000007941 */ /* 0x000fea0003800000 */
.L_x_304:
[----:B------:R-:W-:-:S03]  /*102c0*/  UMOV UR7, 0xffffffff ;  /* 0xffffffff00077882 */ /* 0x000fc60000000000 */
[----:B------:R-:W-:Y:S05]  /*102d0*/  BRA.DIV UR7, `(.L_x_316) ;  /* 0x0000000e07207947 */ /* 0x000fea000b800000 */
[----:B------:R-:W-:-:S13]  /*102e0*/  ELECT P0, URZ, PT ;  /* 0x00000000003f782f */ /* 0x000fda0003800000 */
.L_x_344:
[----:B------:R-:W-:Y:S04]  /*102f0*/  BSSY B0, `(.L_x_317) ;  /* 0x00000aa000007945 */ /* 0x000fe80003800000 */
[----:B------:R-:W-:Y:S05]  /*10300*/  @!P0 BRA `(.L_x_318) ;  /* 0x0000000800a08947 */ /* 0x000fea0003800000 */
[----:B------:R-:W-:-:S04]  /*10310*/  ULOP3.LUT UR7, UR13, 0x2, URZ, 0xfc, !UPT ;  /* 0x000000020d077892 */ /* 0x000fc8000f8efc3f */
[----:B------:R-:W-:-:S06]  /*10320*/  UISETP.NE.AND UP0, UPT, UR7, 0x3, UPT ;  /* 0x000000030700788c */ /* 0x000fcc000bf05270 */
[----:B------:R-:W-:-:S13]  /*10330*/  PLOP3.LUT P0, PT, PT, PT, UP0, 0x80, 0x0 ;  /* 0x000000000000781c */ /* 0x000fda0003f0f008 */
[----:B------:R-:W-:Y:S05]  /*10340*/  @!P0 BRA `(.L_x_319) ;  /* 0x0000000000048947 */ /* 0x000fea0003800000 */
[----:B------:R-:W-:Y:S01]  /*10350*/  BPT.TRAP 0x1 ;  /* 0x000000040000795c */ /* 0x000fe20000300000 */
.L_x_319:
[----:B------:R-:W0:Y:S01]  /*10360*/  S2R R3, SR_CgaCtaId ;  /* 0x0000000000037919 */ /* 0x000e220000008800 */
[----:B------:R-:W-:-:S04]  /*10370*/  MOV R2, 0x400 ;  /* 0x0000040000027802 */ /* 0x000fc80000000f00 */
[----:B0-----:R-:W-:Y:S02]  /*10380*/  LEA R3, R3, R2, 0x18 ;  /* 0x0000000203037211 */ /* 0x001fe400078ec0ff */
[----:B------:R-:W-:-:S03]  /*10390*/  SHF.L.U32 R2, R0, 0x1f, RZ ;  /* 0x0000001f00027819 */ /* 0x000fc600000006ff */
[----:B------:R-:W-:-:S04]  /*103a0*/  VIADD R3, R3, 0x90 ;  /* 0x0000009003037836 */ /* 0x000fc80000000000 */
[C---:B------:R-:W-:Y:S02]  /*103b0*/  IMAD R7, R10.reuse, 0x8, R3 ;  /* 0x000000080a077824 */ /* 0x040fe400078e0203 */
[----:B------:R-:W-:Y:S02]  /*103c0*/  VIADD R10, R10, 0x1 ;  /* 0x000000010a0a7836 */ /* 0x000fe40000000000 */
[----:B------:R-:W0:Y:S03]  /*103d0*/  SYNCS.PHASECHK.TRANS64.TRYWAIT P0, [R7+URZ], R2 ;  /* 0x00000002070075a7 */ /* 0x000e26000800017f */
[----:B------:R-:W-:-:S04]  /*103e0*/  ISETP.NE.AND P1, PT, R10, 0x12, PT ;  /* 0x000000120a00780c */ /* 0x000fc80003f25270 */
[----:B------:R-:W-:Y:S02]  /*103f0*/  SEL R5, RZ, 0x1, P1 ;  /* 0x00000001ff057807 */ /* 0x000fe40000800000 */
[----:B------:R-:W-:Y:S02]  /*10400*/  SEL R10, R10, RZ, P1 ;  /* 0x000000ff0a0a7207 */ /* 0x000fe40000800000 */
[----:B------:R-:W-:-:S03]  /*10410*/  LOP3.LUT R5, R0, R5, RZ, 0x3c, !PT ;  /* 0x0000000500057212 */ /* 0x000fc600078e3cff */
[----:B------:R-:W-:Y:S01]  /*10420*/  IMAD R9, R10, 0x8, R3 ;  /* 0x000000080a097824 */ /* 0x000fe200078e0203 */
[----:B------:R-:W-:Y:S01]  /*10430*/  SHF.L.U32 R4, R5, 0x1f, RZ ;  /* 0x0000001f05047819 */ /* 0x000fe200000006ff */
[----:B0-----:R-:W-:Y:S06]  /*10440*/  @!P0 BRA `(.L_x_320) ;  /* 0x0000000800e48947 */ /* 0x001fec0003800000 */
.L_x_345:
[----:B------:R-:W1:Y:S01]  /*10450*/  SYNCS.PHASECHK.TRANS64.TRYWAIT P0, [R9+URZ], R4 ;  /* 0x00000004090075a7 */ /* 0x000e62000800017f */
[----:B------:R-:W-:-:S05]  /*10460*/  VIADD R0, R10, 0x1 ;  /* 0x000000010a007836 */ /* 0x000fca0000000000 */
[----:B------:R-:W-:-:S04]  /*10470*/  ISETP.NE.AND P1, PT, R0, 0x12, PT ;  /* 0x000000120000780c */ /* 0x000fc80003f25270 */
[----:B0-----:R-:W-:Y:S02]  /*10480*/  SEL R2, RZ, 0x1, P1 ;  /* 0x00000001ff027807 */ /* 0x001fe40000800000 */
[----:B------:R-:W-:Y:S02]  /*10490*/  SEL R0, R0, RZ, P1 ;  /* 0x000000ff00007207 */ /* 0x000fe40000800000 */
[----:B------:R-:W-:-:S03]  /*104a0*/  LOP3.LUT R7, R5, R2, RZ, 0x3c, !PT ;  /* 0x0000000205077212 */ /* 0x000fc600078e3cff */
[----:B------:R-:W-:Y:S01]  /*104b0*/  IMAD R6, R0, 0x8, R3 ;  /* 0x0000000800067824 */ /* 0x000fe200078e0203 */
[----:B------:R-:W-:Y:S01]  /*104c0*/  SHF.L.U32 R5, R7, 0x1f, RZ ;  /* 0x0000001f07057819 */ /* 0x000fe200000006ff */
[----:B-1----:R-:W-:Y:S06]  /*104d0*/  @!P0 BRA `(.L_x_321) ;  /* 0x0000000800d48947 */ /* 0x002fec0003800000 */
.L_x_346:
[----:B------:R-:W1:Y:S01]  /*104e0*/  SYNCS.PHASECHK.TRANS64.TRYWAIT P0, [R6+URZ], R5 ;  /* 0x00000005060075a7 */ /* 0x000e62000800017f */
[----:B------:R-:W-:-:S05]  /*104f0*/  VIADD R0, R0, 0x1 ;  /* 0x0000000100007836 */ /* 0x000fca0000000000 */
[----:B------:R-:W-:-:S04]  /*10500*/  ISETP.NE.AND P1, PT, R0, 0x12, PT ;  /* 0x000000120000780c */ /* 0x000fc80003f25270 */
[----:B------:R-:W-:Y:S02]  /*10510*/  SEL R2, RZ, 0x1, P1 ;  /* 0x00000001ff027807 */ /* 0x000fe40000800000 */
[----:B------:R-:W-:Y:S02]  /*10520*/  SEL R0, R0, RZ, P1 ;  /* 0x000000ff00007207 */ /* 0x000fe40000800000 */
[----:B------:R-:W-:-:S03]  /*10530*/  LOP3.LUT R7, R7, R2, RZ, 0x3c, !PT ;  /* 0x0000000207077212 */ /* 0x000fc600078e3cff */
[----:B0-----:R-:W-:Y:S01]  /*10540*/  IMAD R9, R0, 0x8, R3 ;  /* 0x0000000800097824 */ /* 0x001fe200078e0203 */
[----:B------:R-:W-:Y:S01]  /*10550*/  SHF.L.U32 R4, R7, 0x1f, RZ ;  /* 0x0000001f07047819 */ /* 0x000fe200000006ff */
[----:B-1----:R-:W-:Y:S06]  /*10560*/  @!P0 BRA `(.L_x_322) ;  /* 0x0000000800c48947 */ /* 0x002fec0003800000 */
.L_x_347:
        /* <DEDUP_REMOVED lines=9> */
.L_x_348:
        /* <DEDUP_REMOVED lines=9> */
.L_x_349:
        /* <DEDUP_REMOVED lines=9> */
.L_x_350:
        /* <DEDUP_REMOVED lines=9> */
.L_x_351:
        /* <DEDUP_REMOVED lines=9> */
.L_x_352:
        /* <DEDUP_REMOVED lines=9> */
.L_x_353:
        /* <DEDUP_REMOVED lines=9> */
.L_x_354:
        /* <DEDUP_REMOVED lines=9> */
.L_x_355:
        /* <DEDUP_REMOVED lines=9> */
.L_x_356:
        /* <DEDUP_REMOVED lines=9> */
.L_x_357:
        /* <DEDUP_REMOVED lines=9> */
.L_x_358:
        /* <DEDUP_REMOVED lines=9> */
.L_x_359:
        /* <DEDUP_REMOVED lines=9> */
.L_x_360:
[----:B------:R-:W1:Y:S01]  /*10cc0*/  SYNCS.PHASECHK.TRANS64.TRYWAIT P0, [R6+URZ], R5 ;  /* 0x00000005060075a7 */ /* 0x000e62000800017f */
[----:B------:R-:W-:-:S05]  /*10cd0*/  VIADD R0, R0, 0x1 ;  /* 0x0000000100007836 */ /* 0x000fca0000000000 */
[----:B------:R-:W-:-:S04]  /*10ce0*/  ISETP.NE.AND P1, PT, R0, 0x12, PT ;  /* 0x000000120000780c */ /* 0x000fc80003f25270 */
[----:B------:R-:W-:Y:S02]  /*10cf0*/  SEL R2, RZ, 0x1, P1 ;  /* 0x00000001ff027807 */ /* 0x000fe40000800000 */
[----:B------:R-:W-:Y:S02]  /*10d00*/  SEL R0, R0, RZ, P1 ;  /* 0x000000ff00007207 */ /* 0x000fe40000800000 */
[----:B------:R-:W-:Y:S01]  /*10d10*/  LOP3.LUT R2, R7, R2, RZ, 0x3c, !PT ;  /* 0x0000000207027212 */ /* 0x000fe200078e3cff */
[----:B-1----:R-:W-:Y:S06]  /*10d20*/  @!P0 BRA `(.L_x_336) ;  /* 0x0000000400ec8947 */ /* 0x002fec0003800000 */
.L_x_361:
[----:B------:R-:W-:Y:S01]  /*10d30*/  IMAD R3, R0, 0x8, R3 ;  /* 0x0000000800037824 */ /* 0x000fe200078e0203 */
[----:B------:R-:W-:-:S07]  /*10d40*/  SHF.L.U32 R0, R2, 0x1f, RZ ;  /* 0x0000001f02007819 */ /* 0x000fce00000006ff */
.L_x_337:
[----:B--2---:R2:W3:Y:S02]  /*10d50*/  SYNCS.PHASECHK.TRANS64.TRYWAIT P0, [R3+URZ], R0 ;  /* 0x00000000030075a7 */ /* 0x0044e4000800017f */
[----:B---3--:R-:W-:Y:S05]  /*10d60*/  @!P0 NANOSLEEP.SYNCS 0x989680 ;  /* 0x009896800000895d */ /* 0x008fea0003900000 */
[----:B------:R-:W3:Y:S02]  /*10d70*/  @!P0 SYNCS.PHASECHK.TRANS64 P0, [R3+URZ], R0 ;  /* 0x00000000030085a7 */ /* 0x000ee4000800007f */
[----:B---3--:R-:W-:Y:S05]  /*10d80*/  @!P0 BRA `(.L_x_337) ;  /* 0xfffffffc00f08947 */ /* 0x008fea000383ffff */
.L_x_318:
[----:B------:R-:W-:Y:S05]  /*10d90*/  BSYNC B0 ;  /* 0x0000000000007941 */ /* 0x000fea0003800000 */
.L_x_317:
[----:B------:R-:W-:Y:S05]  /*10da0*/  EXIT ;  /* 0x000000000000794d */ /* 0x000fea0003800000 */
.L_x_22:
[----:B-1----:R-:W-:-:S04]  /*10db0*/  IMAD.U32 R3, RZ, RZ, UR7 ;  /* 0x00000007ff037e24 */ /* 0x002fc8000f8e00ff */
[----:B------:R1:W3:Y:S03]  /*10dc0*/  SYNCS.PHASECHK.TRANS64.TRYWAIT P0, [R3+URZ], R0 ;  /* 0x00000000030075a7 */ /* 0x0002e6000800017f */
[----:B---3--:R-:W-:Y:S05]  /*10dd0*/  @!P0 NANOSLEEP.SYNCS 0x989680 ;  /* 0x009896800000895d */ /* 0x008fea0003900000 */
[----:B------:R-:W3:Y:S02]  /*10de0*/  @!P0 SYNCS.PHASECHK.TRANS64 P0, [R3+URZ], R0 ;  /* 0x00000000030085a7 */ /* 0x000ee4000800007f */
[----:B---3--:R-:W-:Y:S05]  /*10df0*/  @!P0 BRA `(.L_x_22) ;  /* 0xfffffffc00ec8947 */ /* 0x008fea000383ffff */
[----:B------:R-:W-:Y:S05]  /*10e00*/  BRA `(.L_x_21) ;  /* 0xffffff10008c7947 */ /* 0x000fea000383ffff */
.L_x_28:
[----:B-----5:R1:W-:Y:S02]  /*10e10*/  STL [R1+0x90], R0 ;  /* 0x0000900001007387 */ /* 0x0203e40000100800 */
[----:B-1----:R-:W-:-:S04]  /*10e20*/  IMAD.U32 R0, RZ, RZ, UR9 ;  /* 0x00000009ff007e24 */ /* 0x002fc8000f8e00ff */
[----:B------:R1:W4:Y:S03]  /*10e30*/  SYNCS.PHASECHK.TRANS64.TRYWAIT P0, [R0+URZ], R229 ;  /* 0x000000e5000075a7 */ /* 0x000326000800017f */
[----:B----4-:R-:W-:Y:S05]  /*10e40*/  @!P0 NANOSLEEP.SYNCS 0x989680 ;  /* 0x009896800000895d */ /* 0x010fea0003900000 */
[----:B------:R1:W4:Y:S02]  /*10e50*/  @!P0 SYNCS.PHASECHK.TRANS64 P0, [R0+URZ], R229 ;  /* 0x000000e5000085a7 */ /* 0x000324000800007f */
[----:B-1----:R1:W5:Y:S02]  /*10e60*/  LDL.LU R0, [R1+0x90] ;  /* 0x0000900001007983 */ /* 0x0023640000300800 */
[----:B-1--4-:R-:W-:Y:S05]  /*10e70*/  @!P0 BRA `(.L_x_28) ;  /* 0xfffffffc00e48947 */ /* 0x012fea000383ffff */
[----:B------:R-:W-:Y:S05]  /*10e80*/  BRA `(.L_x_27) ;  /* 0xffffff2000f07947 */ /* 0x000fea000383ffff */
.L_x_305:
[----:B------:R-:W-:Y:S01]  /*10e90*/  BSSY B1, `(.L_x_338) ;  /* 0x0000006000017945 */ /* 0x000fe20003800000 */
[----:B------:R-:W-:-:S07]  /*10ea0*/  IMAD.MOV.U32 R2, RZ, RZ, -0x1 ;  /* 0xffffffffff027424 */ /* 0x000fce00078e00ff */
[----:B------:R-:W-:Y:S05]  /*10eb0*/  WARPSYNC.COLLECTIVE R2, `(.L_x_339) ;  /* 0x00000000020c7348 */ /* 0x000fea0003c00000 */
[----:B------:R-:W-:Y:S02]  /*10ec0*/  ELECT P0, UR62, PT ;  /* 0x00000000003e782f */ /* 0x000fe40003800000 */
[----:B------:R-:W-:Y:S01]  /*10ed0*/  MOV R2, UR62 ;  /* 0x0000003e00027c02 */ /* 0x000fe20008000f00 */
[----:B------:R-:W-:Y:S10]  /*10ee0*/  ENDCOLLECTIVE ;  /* 0x000000000000791b */ /* 0x000ff40003800000 */
.L_x_339:
[----:B------:R-:W-:Y:S05]  /*10ef0*/  BSYNC B1 ;  /* 0x0000000000017941 */ /* 0x000fea0003800000 */
.L_x_338:
[----:B------:R-:W-:Y:S05]  /*10f00*/  BRA `(.L_x_340) ;  /* 0xffffffe800187947 */ /* 0x000fea000383ffff */
.L_x_308:
[----:B0-----:R0:W2:Y:S02]  /*10f10*/  SYNCS.PHASECHK.TRANS64.TRYWAIT P0, [R11+URZ+0x90], R4 ;  /* 0x000090040b0075a7 */ /* 0x0010a4000800017f */
[----:B--2---:R-:W-:Y:S05]  /*10f20*/  @!P0 NANOSLEEP.SYNCS 0x989680 ;  /* 0x009896800000895d */ /* 0x004fea0003900000 */
[----:B------:R-:W2:Y:S02]  /*10f30*/  @!P0 SYNCS.PHASECHK.TRANS64 P0, [R11+URZ+0x90], R4 ;  /* 0x000090040b0085a7 */ /* 0x000ea4000800007f */
[----:B--2---:R-:W-:Y:S05]  /*10f40*/  @!P0 BRA `(.L_x_308) ;  /* 0xfffffffc00f08947 */ /* 0x004fea000383ffff */
[----:B------:R-:W-:Y:S05]  /*10f50*/  BRA `(.L_x_341) ;  /* 0xffffffe800547947 */ /* 0x000fea000383ffff */
.L_x_316:
[----:B------:R-:W-:Y:S01]  /*10f60*/  BSSY B0, `(.L_x_342) ;  /* 0x0000006000007945 */ /* 0x000fe20003800000 */
[----:B------:R-:W-:-:S07]  /*10f70*/  IMAD.MOV.U32 R2, RZ, RZ, -0x1 ;  /* 0xffffffffff027424 */ /* 0x000fce00078e00ff */
[----:B------:R-:W-:Y:S05]  /*10f80*/  WARPSYNC.COLLECTIVE R2, `(.L_x_343) ;  /* 0x00000000020c7348 */ /* 0x000fea0003c00000 */
[----:B------:R-:W-:Y:S02]  /*10f90*/  ELECT P0, UR62, PT ;  /* 0x00000000003e782f */ /* 0x000fe40003800000 */
[----:B------:R-:W-:Y:S01]  /*10fa0*/  MOV R2, UR62 ;  /* 0x0000003e00027c02 */ /* 0x000fe20008000f00 */
[----:B------:R-:W-:Y:S10]  /*10fb0*/  ENDCOLLECTIVE ;  /* 0x000000000000791b */ /* 0x000ff40003800000 */
.L_x_343:
[----:B------:R-:W-:Y:S05]  /*10fc0*/  BSYNC B0 ;  /* 0x0000000000007941 */ /* 0x000fea0003800000 */
.L_x_342:
[----:B------:R-:W-:Y:S05]  /*10fd0*/  BRA `(.L_x_344) ;  /* 0xfffffff000c47947 */ /* 0x000fea000383ffff */
.L_x_320:
[----:B0-----:R0:W1:Y:S02]  /*10fe0*/  SYNCS.PHASECHK.TRANS64.TRYWAIT P0, [R7+URZ], R2 ;  /* 0x00000002070075a7 */ /* 0x001064000800017f */
[----:B-1----:R-:W-:Y:S05]  /*10ff0*/  @!P0 NANOSLEEP.SYNCS 0x989680 ;  /* 0x009896800000895d */ /* 0x002fea0003900000 */
[----:B------:R-:W1:Y:S02]  /*11000*/  @!P0 SYNCS.PHASECHK.TRANS64 P0, [R7+URZ], R2 ;  /* 0x00000002070085a7 */ /* 0x000e64000800007f */
[----:B-1----:R-:W-:Y:S05]  /*11010*/  @!P0 BRA `(.L_x_320) ;  /* 0xfffffffc00f08947 */ /* 0x002fea000383ffff */
[----:B------:R-:W-:Y:S05]  /*11020*/  BRA `(.L_x_345) ;  /* 0xfffffff400087947 */ /* 0x000fea000383ffff */
.L_x_321:
[----:B0-----:R0:W1:Y:S02]  /*11030*/  SYNCS.PHASECHK.TRANS64.TRYWAIT P0, [R9+URZ], R4 ;  /* 0x00000004090075a7 */ /* 0x001064000800017f */
[----:B-1----:R-:W-:Y:S05]  /*11040*/  @!P0 NANOSLEEP.SYNCS 0x989680 ;  /* 0x009896800000895d */ /* 0x002fea0003900000 */
[----:B------:R-:W1:Y:S02]  /*11050*/  @!P0 SYNCS.PHASECHK.TRANS64 P0, [R9+URZ], R4 ;  /* 0x00000004090085a7 */ /* 0x000e64000800007f */
[----:B-1----:R-:W-:Y:S05]  /*11060*/  @!P0 BRA `(.L_x_321) ;  /* 0xfffffffc00f08947 */ /* 0x002fea000383ffff */
[----:B------:R-:W-:Y:S05]  /*11070*/  BRA `(.L_x_346) ;  /* 0xfffffff400187947 */ /* 0x000fea000383ffff */
.L_x_322:
[----:B0-----:R0:W1:Y:S02]  /*11080*/  SYNCS.PHASECHK.TRANS64.TRYWAIT P0, [R6+URZ], R5 ;  /* 0x00000005060075a7 */ /* 0x001064000800017f */
[----:B-1----:R-:W-:Y:S05]  /*11090*/  @!P0 NANOSLEEP.SYNCS 0x989680 ;  /* 0x009896800000895d */ /* 0x002fea0003900000 */
[----:B------:R-:W1:Y:S02]  /*110a0*/  @!P0 SYNCS.PHASECHK.TRANS64 P0, [R6+URZ], R5 ;  /* 0x00000005060085a7 */ /* 0x000e64000800007f */
[----:B-1----:R-:W-:Y:S05]  /*110b0*/  @!P0 BRA `(.L_x_322) ;  /* 0xfffffffc00f08947 */ /* 0x002fea000383ffff */
[----:B------:R-:W-:Y:S05]  /*110c0*/  BRA `(.L_x_347) ;  /* 0xfffffff400287947 */ /* 0x000fea000383ffff */
.L_x_323:
[----:B0-----:R0:W1:Y:S02]  /*110d0*/  SYNCS.PHASECHK.TRANS64.TRYWAIT P0, [R9+URZ], R4 ;  /* 0x00000004090075a7 */ /* 0x001064000800017f */
[----:B-1----:R-:W-:Y:S05]  /*110e0*/  @!P0 NANOSLEEP.SYNCS 0x989680 ;  /* 0x009896800000895d */ /* 0x002fea0003900000 */
[----:B------:R-:W1:Y:S02]  /*110f0*/  @!P0 SYNCS.PHASECHK.TRANS64 P0, [R9+URZ], R4 ;  /* 0x00000004090085a7 */ /* 0x000e64000800007f */
[----:B-1----:R-:W-:Y:S05]  /*11100*/  @!P0 BRA `(.L_x_323) ;  /* 0xfffffffc00f08947 */ /* 0x002fea000383ffff */
[----:B------:R-:W-:Y:S05]  /*11110*/  BRA `(.L_x_348) ;  /* 0xfffffff400387947 */ /* 0x000fea000383ffff */
.L_x_324:
[----:B0-----:R0:W1:Y:S02]  /*11120*/  SYNCS.PHASECHK.TRANS64.TRYWAIT P0, [R6+URZ], R5 ;  /* 0x00000005060075a7 */ /* 0x001064000800017f */
[----:B-1----:R-:W-:Y:S05]  /*11130*/  @!P0 NANOSLEEP.SYNCS 0x989680 ;  /* 0x009896800000895d */ /* 0x002fea0003900000 */
[----:B------:R-:W1:Y:S02]  /*11140*/  @!P0 SYNCS.PHASECHK.TRANS64 P0, [R6+URZ], R5 ;  /* 0x00000005060085a7 */ /* 0x000e64000800007f */
[----:B-1----:R-:W-:Y:S05]  /*11150*/  @!P0 BRA `(.L_x_324) ;  /* 0xfffffffc00f08947 */ /* 0x002fea000383ffff */
[----:B------:R-:W-:Y:S05]  /*11160*/  BRA `(.L_x_349) ;  /* 0xfffffff400487947 */ /* 0x000fea000383ffff */
.L_x_325:
[----:B0-----:R0:W1:Y:S02]  /*11170*/  SYNCS.PHASECHK.TRANS64.TRYWAIT P0, [R9+URZ], R4 ;  /* 0x00000004090075a7 */ /* 0x001064000800017f */
[----:B-1----:R-:W-:Y:S05]  /*11180*/  @!P0 NANOSLEEP.SYNCS 0x989680 ;  /* 0x009896800000895d */ /* 0x002fea0003900000 */
[----:B------:R-:W1:Y:S02]  /*11190*/  @!P0 SYNCS.PHASECHK.TRANS64 P0, [R9+URZ], R4 ;  /* 0x00000004090085a7 */ /* 0x000e64000800007f */
[----:B-1----:R-:W-:Y:S05]  /*111a0*/  @!P0 BRA `(.L_x_325) ;  /* 0xfffffffc00f08947 */ /* 0x002fea000383ffff */
[----:B------:R-:W-:Y:S05]  /*111b0*/  BRA `(.L_x_350) ;  /* 0xfffffff400587947 */ /* 0x000fea000383ffff */
.L_x_326:
[----:B0-----:R0:W1:Y:S02]  /*111c0*/  SYNCS.PHASECHK.TRANS64.TRYWAIT P0, [R6+URZ], R5 ;  /* 0x00000005060075a7 */ /* 0x001064000800017f */
[----:B-1----:R-:W-:Y:S05]  /*111d0*/  @!P0 NANOSLEEP.SYNCS 0x989680 ;  /* 0x009896800000895d */ /* 0x002fea0003900000 */
[----:B------:R-:W1:Y:S02]  /*111e0*/  @!P0 SYNCS.PHASECHK.TRANS64 P0, [R6+URZ], R5 ;  /* 0x00000005060085a7 */ /* 0x000e64000800007f */
[----:B-1----:R-:W-:Y:S05]  /*111f0*/  @!P0 BRA `(.L_x_326) ;  /* 0xfffffffc00f08947 */ /* 0x002fea000383ffff */
[----:B------:R-:W-:Y:S05]  /*11200*/  BRA `(.L_x_351) ;  /* 0xfffffff400687947 */ /* 0x000fea000383ffff */
.L_x_327:
[----:B0-----:R0:W1:Y:S02]  /*11210*/  SYNCS.PHASECHK.TRANS64.TRYWAIT P0, [R9+URZ], R4 ;  /* 0x00000004090075a7 */ /* 0x001064000800017f */
[----:B-1----:R-:W-:Y:S05]  /*11220*/  @!P0 NANOSLEEP.SYNCS 0x989680 ;  /* 0x009896800000895d */ /* 0x002fea0003900000 */
[----:B------:R-:W1:Y:S02]  /*11230*/  @!P0 SYNCS.PHASECHK.TRANS64 P0, [R9+URZ], R4 ;  /* 0x00000004090085a7 */ /* 0x000e64000800007f */
[----:B-1----:R-:W-:Y:S05]  /*11240*/  @!P0 BRA `(.L_x_327) ;  /* 0xfffffffc00f08947 */ /* 0x002fea000383ffff */
[----:B------:R-:W-:Y:S05]  /*11250*/  BRA `(.L_x_352) ;  /* 0xfffffff400787947 */ /* 0x000fea000383ffff */
.L_x_328:
[----:B0-----:R0:W1:Y:S02]  /*11260*/  SYNCS.PHASECHK.TRANS64.TRYWAIT P0, [R6+URZ], R5 ;  /* 0x00000005060075a7 */ /* 0x001064000800017f */
[----:B-1----:R-:W-:Y:S05]  /*11270*/  @!P0 NANOSLEEP.SYNCS 0x989680 ;  /* 0x009896800000895d */ /* 0x002fea0003900000 */
[----:B------:R-:W1:Y:S02]  /*11280*/  @!P0 SYNCS.PHASECHK.TRANS64 P0, [R6+URZ], R5 ;  /* 0x00000005060085a7 */ /* 0x000e64000800007f */
[----:B-1----:R-:W-:Y:S05]  /*11290*/  @!P0 BRA `(.L_x_328) ;  /* 0xfffffffc00f08947 */ /* 0x002fea000383ffff */
[----:B------:R-:W-:Y:S05]  /*112a0*/  BRA `(.L_x_353) ;  /* 0xfffffff400887947 */ /* 0x000fea000383ffff */
.L_x_329:
[----:B0-----:R0:W1:Y:S02]  /*112b0*/  SYNCS.PHASECHK.TRANS64.TRYWAIT P0, [R9+URZ], R4 ;  /* 0x00000004090075a7 */ /* 0x001064000800017f */
[----:B-1----:R-:W-:Y:S05]  /*112c0*/  @!P0 NANOSLEEP.SYNCS 0x989680 ;  /* 0x009896800000895d */ /* 0x002fea0003900000 */
[----:B------:R-:W1:Y:S02]  /*112d0*/  @!P0 SYNCS.PHASECHK.TRANS64 P0, [R9+URZ], R4 ;  /* 0x00000004090085a7 */ /* 0x000e64000800007f */
[----:B-1----:R-:W-:Y:S05]  /*112e0*/  @!P0 BRA `(.L_x_329) ;  /* 0xfffffffc00f08947 */ /* 0x002fea000383ffff */
[----:B------:R-:W-:Y:S05]  /*112f0*/  BRA `(.L_x_354) ;  /* 0xfffffff400987947 */ /* 0x000fea000383ffff */
.L_x_330:
[----:B0-----:R0:W1:Y:S02]  /*11300*/  SYNCS.PHASECHK.TRANS64.TRYWAIT P0, [R6+URZ], R5 ;  /* 0x00000005060075a7 */ /* 0x001064000800017f */
[----:B-1----:R-:W-:Y:S05]  /*11310*/  @!P0 NANOSLEEP.SYNCS 0x989680 ;  /* 0x009896800000895d */ /* 0x002fea0003900000 */
[----:B------:R-:W1:Y:S02]  /*11320*/  @!P0 SYNCS.PHASECHK.TRANS64 P0, [R6+URZ], R5 ;  /* 0x00000005060085a7 */ /* 0x000e64000800007f */
[----:B-1----:R-:W-:Y:S05]  /*11330*/  @!P0 BRA `(.L_x_330) ;  /* 0xfffffffc00f08947 */ /* 0x002fea000383ffff */
[----:B------:R-:W-:Y:S05]  /*11340*/  BRA `(.L_x_355) ;  /* 0xfffffff400a87947 */ /* 0x000fea000383ffff */
.L_x_331:
[----:B0-----:R0:W1:Y:S02]  /*11350*/  SYNCS.PHASECHK.TRANS64.TRYWAIT P0, [R9+URZ], R4 ;  /* 0x00000004090075a7 */ /* 0x001064000800017f */
[----:B-1----:R-:W-:Y:S05]  /*11360*/  @!P0 NANOSLEEP.SYNCS 0x989680 ;  /* 0x009896800000895d */ /* 0x002fea0003900000 */
[----:B------:R-:W1:Y:S02]  /*11370*/  @!P0 SYNCS.PHASECHK.TRANS64 P0, [R9+URZ], R4 ;  /* 0x00000004090085a7 */ /* 0x000e64000800007f */
[----:B-1----:R-:W-:Y:S05]  /*11380*/  @!P0 BRA `(.L_x_331) ;  /* 0xfffffffc00f08947 */ /* 0x002fea000383ffff */
[----:B------:R-:W-:Y:S05]  /*11390*/  BRA `(.L_x_356) ;  /* 0xfffffff400b87947 */ /* 0x000fea000383ffff */
.L_x_332:
[----:B0-----:R0:W1:Y:S02]  /*113a0*/  SYNCS.PHASECHK.TRANS64.TRYWAIT P0, [R6+URZ], R5 ;  /* 0x00000005060075a7 */ /* 0x001064000800017f */
[----:B-1----:R-:W-:Y:S05]  /*113b0*/  @!P0 NANOSLEEP.SYNCS 0x989680 ;  /* 0x009896800000895d */ /* 0x002fea0003900000 */
[----:B------:R-:W1:Y:S02]  /*113c0*/  @!P0 SYNCS.PHASECHK.TRANS64 P0, [R6+URZ], R5 ;  /* 0x00000005060085a7 */ /* 0x000e64000800007f */
[----:B-1----:R-:W-:Y:S05]  /*113d0*/  @!P0 BRA `(.L_x_332) ;  /* 0xfffffffc00f08947 */ /* 0x002fea000383ffff */
[----:B------:R-:W-:Y:S05]  /*113e0*/  BRA `(.L_x_357) ;  /* 0xfffffff400c87947 */ /* 0x000fea000383ffff */
.L_x_333:
[----:B0-----:R0:W1:Y:S02]  /*113f0*/  SYNCS.PHASECHK.TRANS64.TRYWAIT P0, [R9+URZ], R4 ;  /* 0x00000004090075a7 */ /* 0x001064000800017f */
[----:B-1----:R-:W-:Y:S05]  /*11400*/  @!P0 NANOSLEEP.SYNCS 0x989680 ;  /* 0x009896800000895d */ /* 0x002fea0003900000 */
[----:B------:R-:W1:Y:S02]  /*11410*/  @!P0 SYNCS.PHASECHK.TRANS64 P0, [R9+URZ], R4 ;  /* 0x00000004090085a7 */ /* 0x000e64000800007f */
[----:B-1----:R-:W-:Y:S05]  /*11420*/  @!P0 BRA `(.L_x_333) ;  /* 0xfffffffc00f08947 */ /* 0x002fea000383ffff */
[----:B------:R-:W-:Y:S05]  /*11430*/  BRA `(.L_x_358) ;  /* 0xfffffff400d87947 */ /* 0x000fea000383ffff */
.L_x_334:
[----:B0-----:R0:W1:Y:S02]  /*11440*/  SYNCS.PHASECHK.TRANS64.TRYWAIT P0, [R6+URZ], R5 ;  /* 0x00000005060075a7 */ /* 0x001064000800017f */
[----:B-1----:R-:W-:Y:S05]  /*11450*/  @!P0 NANOSLEEP.SYNCS 0x989680 ;  /* 0x009896800000895d */ /* 0x002fea0003900000 */
[----:B------:R-:W1:Y:S02]  /*11460*/  @!P0 SYNCS.PHASECHK.TRANS64 P0, [R6+URZ], R5 ;  /* 0x00000005060085a7 */ /* 0x000e64000800007f */
[----:B-1----:R-:W-:Y:S05]  /*11470*/  @!P0 BRA `(.L_x_334) ;  /* 0xfffffffc00f08947 */ /* 0x002fea000383ffff */
[----:B------:R-:W-:Y:S05]  /*11480*/  BRA `(.L_x_359) ;  /* 0xfffffff400e87947 */ /* 0x000fea000383ffff */
.L_x_335:
[----:B0-----:R0:W1:Y:S02]  /*11490*/  SYNCS.PHASECHK.TRANS64.TRYWAIT P0, [R9+URZ], R4 ;  /* 0x00000004090075a7 */ /* 0x001064000800017f */
[----:B-1----:R-:W-:Y:S05]  /*114a0*/  @!P0 NANOSLEEP.SYNCS 0x989680 ;  /* 0x009896800000895d */ /* 0x002fea0003900000 */
[----:B------:R-:W1:Y:S02]  /*114b0*/  @!P0 SYNCS.PHASECHK.TRANS64 P0, [R9+URZ], R4 ;  /* 0x00000004090085a7 */ /* 0x000e64000800007f */
[----:B-1----:R-:W-:Y:S05]  /*114c0*/  @!P0 BRA `(.L_x_335) ;  /* 0xfffffffc00f08947 */ /* 0x002fea000383ffff */
[----:B------:R-:W-:Y:S05]  /*114d0*/  BRA `(.L_x_360) ;  /* 0xfffffff400f87947 */ /* 0x000fea000383ffff */
.L_x_336:
[----:B-1----:R1:W2:Y:S02]  /*114e0*/  SYNCS.PHASECHK.TRANS64.TRYWAIT P0, [R6+URZ], R5 ;  /* 0x00000005060075a7 */ /* 0x0022a4000800017f */
[----:B--2---:R-:W-:Y:S05]  /*114f0*/  @!P0 NANOSLEEP.SYNCS 0x989680 ;  /* 0x009896800000895d */ /* 0x004fea0003900000 */
[----:B------:R-:W2:Y:S02]  /*11500*/  @!P0 SYNCS.PHASECHK.TRANS64 P0, [R6+URZ], R5 ;  /* 0x00000005060085a7 */ /* 0x000ea4000800007f */
[----:B--2---:R-:W-:Y:S05]  /*11510*/  @!P0 BRA `(.L_x_336) ;  /* 0xfffffffc00f08947 */ /* 0x004fea000383ffff */
[----:B------:R-:W-:Y:S05]  /*11520*/  BRA `(.L_x_361) ;  /* 0xfffffff800007947 */ /* 0x000fea000383ffff */
.L_x_362:
[----:B------:R-:W-:-:S00]  /*11530*/  BRA `(.L_x_362) ;  /* 0xfffffffc00fc7947 */ /* 0x000fc0000383ffff */
[----:B------:R-:W-:-:S00]  /*11540*/  NOP ;  /* 0x0000000000007918 */ /* 0x000fc00000000000 */
        /* <DEDUP_REMOVED lines=11> */
.L_x_363:


//--------------------- .nv.shared._ZN7cutlass13device_kernelINS_4gemm6kernel13GemmUniversalIN4cute5tupleIJiiiiEEENS1_10collective13CollectiveMmaINS1_37MainloopSm90TmaGmmaWarpSpecializedFP8ILi18ENS5_IJNS4_1CILi2EEENSA_ILi1EEESC_EEENS1_35KernelTmaWarpSpecializedCooperativeEEENS5_IJNSA_ILi256EEENSA_ILi128EEENSA_ILi32EEEEEENS_12float_e4m3_tENS5_IJlSC_lEEESK_SL_NS4_8TiledMMAINS4_8MMA_AtomIJNS4_4SM904GMMA31MMA_64x128x32_F32E4M3E4M3_SS_TNILNSP_7ScaleInE1ELSR_1EEEEEENS4_6LayoutISD_NS5_IJSC_NSA_ILi0EEESV_EEEEENS5_IJNS4_10UnderscoreESY_SY_EEEEENS4_13SM90_TMA_LOADENS4_14ComposedLayoutINS4_7SwizzleILi1ELi4ELi3EEENS4_18smem_ptr_flag_bitsILi8EEENSU_INS5_IJNSA_ILi8EEESI_EEENS5_IJSI_SC_EEEEEEEvNS4_8identityENS4_23SM90_TMA_LOAD_MULTICASTES1B_vS1C_EENS_8epilogue10collective6detail29Sm90TmaWarpSpecializedAdapterINS1G_15DefaultEpilogueISK_SL_SL_NS1F_6thread17LinearCombinationISK_Li1EffLNS1K_9ScaleType4KindE0ELNS_15FloatRoundStyleE2ESK_EENS1_15EpilogueDefaultEEEEEvvEEEEvNT_6ParamsE --------------------------
	.section	.nv.shared._ZN7cutlass13device_kernelINS_4gemm6kernel13GemmUniversalIN4cute5tupleIJiiiiEEENS1_10collective13CollectiveMmaINS1_37MainloopSm90TmaGmmaWarpSpecializedFP8ILi18ENS5_IJNS4_1CILi2EEENSA_ILi1EEESC_EEENS1_35KernelTmaWarpSpecializedCooperativeEEENS5_IJNSA_ILi256EEENSA_ILi128EEENSA_ILi32EEEEEENS_12float_e4m3_tENS5_IJlSC_lEEESK_SL_NS4_8TiledMMAINS4_8MMA_AtomIJNS4_4SM904GMMA31MMA_64x128x32_F32E4M3E4M3_SS_TNILNSP_7ScaleInE1ELSR_1EEEEEENS4_6LayoutISD_NS5_IJSC_NSA_ILi0EEESV_EEEEENS5_IJNS4_10UnderscoreESY_SY_EEEEENS4_13SM90_TMA_LOADENS4_14ComposedLayoutINS4_7SwizzleILi1ELi4ELi3EEENS4_18smem_ptr_flag_bitsILi8EEENSU_INS5_IJNSA_ILi8EEESI_EEENS5_IJSI_SC_EEEEEEEvNS4_8identityENS4_23SM90_TMA_LOAD_MULTICASTES1B_vS1C_EENS_8epilogue10collective6detail29Sm90TmaWarpSpecializedAdapterINS1G_15DefaultEpilogueISK_SL_SL_NS1F_6thread17LinearCombinationISK_Li1EffLNS1K_9ScaleType4KindE0ELNS_15FloatRoundStyleE2ESK_EENS1_15EpilogueDefaultEEEEEvvEEEEvNT_6ParamsE,"aw",@nobits
	.sectionflags	@""
	.align	16
	.zero		1024


//--------------------- .nv.shared.reserved.0     --------------------------
	.section	.nv.shared.reserved.0,"aw",@nobits
	.weak		__nv_reservedSMEM_offset_0_alias
	.size		__nv_reservedSMEM_offset_0_alias, 0, 0
	.other		__nv_reservedSMEM_offset_0_alias,@"STO_CUDA_RESERVED_SHARED STV_DEFAULT"
__nv_reservedSMEM_offset_0_alias:
	.zero		0


//--------------------- .nv.global                --------------------------
	.section	.nv.global,"aw",@nobits
.nv.global:
	.type		_ZN40_INTERNAL_2adba791_4_k_cu_5d2ead93_169614cute1_E,@object
	.size		_ZN40_INTERNAL_2adba791_4_k_cu_5d2ead93_169614cute1_E,(_ZN40_INTERNAL_2adba791_4_k_cu_5d2ead93_169614cuda3std3__45__cpo6cbeginE - _ZN40_INTERNAL_2adba791_4_k_cu_5d2ead93_169614cute1_E)
_ZN40_INTERNAL_2adba791_4_k_cu_5d2ead93_169614cute1_E:
	.zero		1
	.type		_ZN40_INTERNAL_2adba791_4_k_cu_5d2ead93_169614cuda3std3__45__cpo6cbeginE,@object
	.size		_ZN40_INTERNAL_2adba791_4_k_cu_5d2ead93_169614cuda3std3__45__cpo6cbeginE,(_ZN40_INTERNAL_2adba791_4_k_cu_5d2ead93_169614cuda3std3__48in_placeE - _ZN40_INTERNAL_2adba791_4_k_cu_5d2ead93_169614cuda3std3__45__cpo6cbeginE)
_ZN40_INTERNAL_2adba791_4_k_cu_5d2ead93_169614cuda3std3__45__cpo6cbeginE:
	.zero		1
	.type		_ZN40_INTERNAL_2adba791_4_k_cu_5d2ead93_169614cuda3std3__48in_placeE,@object
	.size		_ZN40_INTERNAL_2adba791_4_k_cu_5d2ead93_169614cuda3std3__48in_placeE,(_ZN40_INTERNAL_2adba791_4_k_cu_5d2ead93_169614cuda3std6ranges3__45__cpo9iter_moveE - _ZN40_INTERNAL_2adba791_4_k_cu_5d2ead93_169614cuda3std3__48in_placeE)
_ZN40_INTERNAL_2adba791_4_k_cu_5d2ead93_169614cuda3std3__48in_placeE:
	.zero		1
	.type		_ZN40_INTERNAL_2adba791_4_k_cu_5d2ead93_169614cuda3std6ranges3__45__cpo9iter_moveE,@object
	.size		_ZN40_INTERNAL_2adba791_4_k_cu_5d2ead93_169614cuda3std6ranges3__45__cpo9iter_moveE,(_ZN40_INTERNAL_2adba791_4_k_cu_5d2ead93_169614cuda3std3__45__cpo5beginE - _ZN40_INTERNAL_2adba791_4_k_cu_5d2ead93_169614cuda3std6ranges3__45__cpo9iter_moveE)
_ZN40_INTERNAL_2adba791_4_k_cu_5d2ead93_169614cuda3std6ranges3__45__cpo9iter_moveE:
	.zero		1
	.type		_ZN40_INTERNAL_2adba791_4_k_cu_5d2ead93_169614cuda3std3__45__cpo5beginE,@object
	.size		_ZN40_INTERNAL_2adba791_4_k_cu_5d2ead93_169614cuda3std3__45__cpo5beginE,(_ZN40_INTERNAL_2adba791_4_k_cu_5d2ead93_169614cuda3std3__442_GLOBAL__N__2adba791_4_k_cu_5d2ead93_169616ignoreE - _ZN40_INTERNAL_2adba791_4_k_cu_5d2ead93_169614cuda3std3__45__cpo5beginE)
_ZN40_INTERNAL_2adba791_4_k_cu_5d2ead93_169614cuda3std3__45__cpo5beginE:
	.zero		1
	.type		_ZN40_INTERNAL_2adba791_4_k_cu_5d2ead93_169614cuda3std3__442_GLOBAL__N__2adba791_4_k_cu_5d2ead93_169616ignoreE,@object
	.size		_ZN40_INTERNAL_2adba791_4_k_cu_5d2ead93_169614cuda3std3__442_GLOBAL__N__2adba791_4_k_cu_5d2ead93_169616ignoreE,(_ZN40_INTERNAL_2adba791_4_k_cu_5d2ead93_169614cute7productE - _ZN40_INTERNAL_2adba791_4_k_cu_5d2ead93_169614cuda3std3__442_GLOBAL__N__2adba791_4_k_cu_5d2ead93_169616ignoreE)
_ZN40_INTERNAL_2adba791_4_k_cu_5d2ead93_169614cuda3std3__442_GLOBAL__N__2adba791_4_k_cu_5d2ead93_169616ignoreE:
	.zero		1
	.type		_ZN40_INTERNAL_2adba791_4_k_cu_5d2ead93_169614cute7productE,@object
	.size		_ZN40_INTERNAL_2adba791_4_k_cu_5d2ead93_169614cute7productE,(_ZN40_INTERNAL_2adba791_4_k_cu_5d2ead93_169614cuda3std3__45__cpo3endE - _ZN40_INTERNAL_2adba791_4_k_cu_5d2ead93_169614cute7productE)
_ZN40_INTERNAL_2adba791_4_k_cu_5d2ead93_169614cute7productE:
	.zero		1
	.type		_ZN40_INTERNAL_2adba791_4_k_cu_5d2ead93_169614cuda3std3__45__cpo3endE,@object
	.size		_ZN40_INTERNAL_2adba791_4_k_cu_5d2ead93_169614cuda3std3__45__cpo3endE,(_ZN40_INTERNAL_2adba791_4_k_cu_5d2ead93_169614cuda3std3__419piecewise_constructE - _ZN40_INTERNAL_2adba791_4_k_cu_5d2ead93_169614cuda3std3__45__cpo3endE)
_ZN40_INTERNAL_2adba791_4_k_cu_5d2ead93_169614cuda3std3__45__cpo3endE:
	.zero		1
	.type		_ZN40_INTERNAL_2adba791_4_k_cu_5d2ead93_169614cuda3std3__419piecewise_constructE,@object
	.size		_ZN40_INTERNAL_2adba791_4_k_cu_5d2ead93_169614cuda3std3__419piecewise_constructE,(_ZN40_INTERNAL_2adba791_4_k_cu_5d2ead93_169614cuda3std3__45__cpo4cendE - _ZN40_INTERNAL_2adba791_4_k_cu_5d2ead93_169614cuda3std3__419piecewise_constructE)
_ZN40_INTERNAL_2adba791_4_k_cu_5d2ead93_169614cuda3std3__419piecewise_constructE:
	.zero		1
	.type		_ZN40_INTERNAL_2adba791_4_k_cu_5d2ead93_169614cuda3std3__45__cpo4cendE,@object
	.size		_ZN40_INTERNAL_2adba791_4_k_cu_5d2ead93_169614cuda3std3__45__cpo4cendE,(_ZN40_INTERNAL_2adba791_4_k_cu_5d2ead93_169614cuda3std6ranges3__45__cpo4swapE - _ZN40_INTERNAL_2adba791_4_k_cu_5d2ead93_169614cuda3std3__45__cpo4cendE)
_ZN40_INTERNAL_2adba791_4_k_cu_5d2ead93_169614cuda3std3__45__cpo4cendE:
	.zero		1
	.type		_ZN40_INTERNAL_2adba791_4_k_cu_5d2ead93_169614cuda3std6ranges3__45__cpo4swapE,@object
	.size		_ZN40_INTERNAL_2adba791_4_k_cu_5d2ead93_169614cuda3std6ranges3__45__cpo4swapE,(.L_7 - _ZN40_INTERNAL_2adba791_4_k_cu_5d2ead93_169614cuda3std6ranges3__45__cpo4swapE)
_ZN40_INTERNAL_2adba791_4_k_cu_5d2ead93_169614cuda3std6ranges3__45__cpo4swapE:
	.zero		1
.L_7:


//--------------------- .nv.constant0._ZN7cutlass13device_kernelINS_4gemm6kernel13GemmUniversalIN4cute5tupleIJiiiiEEENS1_10collective13CollectiveMmaINS1_37MainloopSm90TmaGmmaWarpSpecializedFP8ILi18ENS5_IJNS4_1CILi2EEENSA_ILi1EEESC_EEENS1_35KernelTmaWarpSpecializedCooperativeEEENS5_IJNSA_ILi256EEENSA_ILi128EEENSA_ILi32EEEEEENS_12float_e4m3_tENS5_IJlSC_lEEESK_SL_NS4_8TiledMMAINS4_8MMA_AtomIJNS4_4SM904GMMA31MMA_64x128x32_F32E4M3E4M3_SS_TNILNSP_7ScaleInE1ELSR_1EEEEEENS4_6LayoutISD_NS5_IJSC_NSA_ILi0EEESV_EEEEENS5_IJNS4_10UnderscoreESY_SY_EEEEENS4_13SM90_TMA_LOADENS4_14ComposedLayoutINS4_7SwizzleILi1ELi4ELi3EEENS4_18smem_ptr_flag_bitsILi8EEENSU_INS5_IJNSA_ILi8EEESI_EEENS5_IJSI_SC_EEEEEEEvNS4_8identityENS4_23SM90_TMA_LOAD_MULTICASTES1B_vS1C_EENS_8epilogue10collective6detail29Sm90TmaWarpSpecializedAdapterINS1G_15DefaultEpilogueISK_SL_SL_NS1F_6thread17LinearCombinationISK_Li1EffLNS1K_9ScaleType4KindE0ELNS_15FloatRoundStyleE2ESK_EENS1_15EpilogueDefaultEEEEEvvEEEEvNT_6ParamsE --------------------------
	.section	.nv.constant0._ZN7cutlass13device_kernelINS_4gemm6kernel13GemmUniversalIN4cute5tupleIJiiiiEEENS1_10collective13CollectiveMmaINS1_37MainloopSm90TmaGmmaWarpSpecializedFP8ILi18ENS5_IJNS4_1CILi2EEENSA_ILi1EEESC_EEENS1_35KernelTmaWarpSpecializedCooperativeEEENS5_IJNSA_ILi256EEENSA_ILi128EEENSA_ILi32EEEEEENS_12float_e4m3_tENS5_IJlSC_lEEESK_SL_NS4_8TiledMMAINS4_8MMA_AtomIJNS4_4SM904GMMA31MMA_64x128x32_F32E4M3E4M3_SS_TNILNSP_7ScaleInE1ELSR_1EEEEEENS4_6LayoutISD_NS5_IJSC_NSA_ILi0EEESV_EEEEENS5_IJNS4_10UnderscoreESY_SY_EEEEENS4_13SM90_TMA_LOADENS4_14ComposedLayoutINS4_7SwizzleILi1ELi4ELi3EEENS4_18smem_ptr_flag_bitsILi8EEENSU_INS5_IJNSA_ILi8EEESI_EEENS5_IJSI_SC_EEEEEEEvNS4_8identityENS4_23SM90_TMA_LOAD_MULTICASTES1B_vS1C_EENS_8epilogue10collective6detail29Sm90TmaWarpSpecializedAdapterINS1G_15DefaultEpilogueISK_SL_SL_NS1F_6thread17LinearCombinationISK_Li1EffLNS1K_9ScaleType4KindE0ELNS_15FloatRoundStyleE2ESK_EENS1_15EpilogueDefaultEEEEEvvEEEEvNT_6ParamsE,"a",@progbits
	.sectionflags	@""
	.align	4
.nv.constant0._ZN7cutlass13device_kernelINS_4gemm6kernel13GemmUniversalIN4cute5tupleIJiiiiEEENS1_10collective13CollectiveMmaINS1_37MainloopSm90TmaGmmaWarpSpecializedFP8ILi18ENS5_IJNS4_1CILi2EEENSA_ILi1EEESC_EEENS1_35KernelTmaWarpSpecializedCooperativeEEENS5_IJNSA_ILi256EEENSA_ILi128EEENSA_ILi32EEEEEENS_12float_e4m3_tENS5_IJlSC_lEEESK_SL_NS4_8TiledMMAINS4_8MMA_AtomIJNS4_4SM904GMMA31MMA_64x128x32_F32E4M3E4M3_SS_TNILNSP_7ScaleInE1ELSR_1EEEEEENS4_6LayoutISD_NS5_IJSC_NSA_ILi0EEESV_EEEEENS5_IJNS4_10UnderscoreESY_SY_EEEEENS4_13SM90_TMA_LOADENS4_14ComposedLayoutINS4_7SwizzleILi1ELi4ELi3EEENS4_18smem_ptr_flag_bitsILi8EEENSU_INS5_IJNSA_ILi8EEESI_EEENS5_IJSI_SC_EEEEEEEvNS4_8identityENS4_23SM90_TMA_LOAD_MULTICASTES1B_vS1C_EENS_8epilogue10collective6detail29Sm90TmaWarpSpecializedAdapterINS1G_15DefaultEpilogueISK_SL_SL_NS1F_6thread17LinearCombinationISK_Li1EffLNS1K_9ScaleType4KindE0ELNS_15FloatRoundStyleE2ESK_EENS1_15EpilogueDefaultEEEEEvvEEEEvNT_6ParamsE:
	.zero		1664


//--------------------- SYMBOLS --------------------------

	.type		.nv.reservedSmem.offset0,@object
	.size		.nv.reservedSmem.offset0,0x4
